	.target	sm_90a

	.elftype	@"ET_EXEC"


//--------------------- .note.nv.tkinfo           --------------------------
	.section	.note.nv.tkinfo,"",@"SHT_NOTE"
	.sectionflags	@"SHF_NOTE_NV_TKINFO"
	.tkinfo
        /*0018*/ 	.word	0x00000002
        /*0030*/ 	.string	""
        /*0030*/ 	.string	"ptxas"
        /*0030*/ 	.string	"Cuda compilation tools, release 13.0, V13.0.88"
        /*0030*/ 	.string	"Build cuda_13.0.r13.0/compiler.36424714_0"
        /*0030*/ 	.string	"-arch sm_90a -m 64 "



//--------------------- .note.nv.cuinfo           --------------------------
	.section	.note.nv.cuinfo,"",@"SHT_NOTE"
	.sectionflags	@"SHF_NOTE_NV_CUINFO"
        /*0018*/ 	.short	0x0002
        /*001a*/ 	.short	0x005a
        /*001c*/ 	.short	0x0082
	.zero		2


//--------------------- .nv.info                  --------------------------
	.section	.nv.info,"",@"SHT_CUDA_INFO"
	.align	4


	//----- nvinfo : EIATTR_REGCOUNT
	.align		4
        /*0000*/ 	.byte	0x04, 0x2f
        /*0002*/ 	.short	(.L_12 - .L_11)
	.align		4
.L_11:
        /*0004*/ 	.word	index@(_ZN7cutlass13device_kernelINS_4gemm6kernel13GemmUniversalIN4cute5tupleIJiiiiEEENS1_10collective13CollectiveMmaINS1_40MainloopSm90TmaGmmaWarpSpecializedSparseILi6ENS5_IJNS4_1CILi2EEENSA_ILi1EEESC_EEENS1_35KernelTmaWarpSpecializedCooperativeEEENS5_IJNSA_ILi256EEENSA_ILi128EEENSA_ILi64EEEEEENS_6half_tENS5_IJNS4_6LayoutINS5_IJiNS5_IJSB_iEEEiEEENS5_IJlNS5_IJSC_SB_EEElEEEEENSL_INS5_IJNS5_IJNS5_IJNSA_ILi8EEESB_NSA_ILi4EEEEEEiEEENS5_IJNS5_IJNSA_ILi16EEESB_SB_EEEiEEEiEEENS5_IJNS5_IJNS5_IJSI_SV_NSA_ILi1024EEEEEENSA_ILi4096EEEEEENS5_IJNS5_IJSC_NSA_ILi512EEENSA_ILi32EEEEEElEEElEEEEEEEESK_NS5_IJlSC_lEEENS4_8TiledMMAINS4_8MMA_AtomIJNS4_4SM904GMMA6SPARSE27GMMA_64x128x32_F32F16F16_SSILNS1E_5MajorE0ELS1H_0ELNS1E_7ScaleInE1ELS1I_1ELNS1E_9SparseSelE0EEEEEENSL_ISD_NS5_IJSC_NSA_ILi0EEES1M_EEEEENS5_IJNS4_10UnderscoreES1P_S1P_EEEEENS4_13SM90_TMA_LOADENS4_14ComposedLayoutINS4_7SwizzleILi2ELi4ELi3EEENS4_25smem_sparse_ptr_flag_bitsILi2ELi16EEENSL_INS5_IJNS5_IJSC_SR_EEENS5_IJSB_S14_EEEEEENS5_IJNS5_IJS1M_SI_EEESO_EEEEEEEvNS4_8identityENS4_23SM90_TMA_LOAD_MULTICASTENS1T_INS1U_ILi3ELi4ELi3EEENS4_18smem_ptr_flag_bitsILi16EEENSL_INS5_IJSR_SI_EEENS5_IJSI_SC_EEEEEEEvS25_EENS_8epilogue10collective6detail29Sm90TmaWarpSpecializedAdapterINS2G_15DefaultEpilogueIfNS5_IJSC_llEEES2K_NS2F_6thread17LinearCombinationIfLi1EffLNS2L_9ScaleType4KindE0ELNS_15FloatRoundStyleE2EfEENS1_15EpilogueDefaultEEEEEvvEEEEvNT_6ParamsE)
        /*0008*/ 	.word	0x000000a8


	//----- nvinfo : EIATTR_FRAME_SIZE
	.align		4
.L_12:
        /*000c*/ 	.byte	0x04, 0x11
        /*000e*/ 	.short	(.L_14 - .L_13)
	.align		4
.L_13:
        /*0010*/ 	.word	index@(_ZN7cutlass13device_kernelINS_4gemm6kernel13GemmUniversalIN4cute5tupleIJiiiiEEENS1_10collective13CollectiveMmaINS1_40MainloopSm90TmaGmmaWarpSpecializedSparseILi6ENS5_IJNS4_1CILi2EEENSA_ILi1EEESC_EEENS1_35KernelTmaWarpSpecializedCooperativeEEENS5_IJNSA_ILi256EEENSA_ILi128EEENSA_ILi64EEEEEENS_6half_tENS5_IJNS4_6LayoutINS5_IJiNS5_IJSB_iEEEiEEENS5_IJlNS5_IJSC_SB_EEElEEEEENSL_INS5_IJNS5_IJNS5_IJNSA_ILi8EEESB_NSA_ILi4EEEEEEiEEENS5_IJNS5_IJNSA_ILi16EEESB_SB_EEEiEEEiEEENS5_IJNS5_IJNS5_IJSI_SV_NSA_ILi1024EEEEEENSA_ILi4096EEEEEENS5_IJNS5_IJSC_NSA_ILi512EEENSA_ILi32EEEEEElEEElEEEEEEEESK_NS5_IJlSC_lEEENS4_8TiledMMAINS4_8MMA_AtomIJNS4_4SM904GMMA6SPARSE27GMMA_64x128x32_F32F16F16_SSILNS1E_5MajorE0ELS1H_0ELNS1E_7ScaleInE1ELS1I_1ELNS1E_9SparseSelE0EEEEEENSL_ISD_NS5_IJSC_NSA_ILi0EEES1M_EEEEENS5_IJNS4_10UnderscoreES1P_S1P_EEEEENS4_13SM90_TMA_LOADENS4_14ComposedLayoutINS4_7SwizzleILi2ELi4ELi3EEENS4_25smem_sparse_ptr_flag_bitsILi2ELi16EEENSL_INS5_IJNS5_IJSC_SR_EEENS5_IJSB_S14_EEEEEENS5_IJNS5_IJS1M_SI_EEESO_EEEEEEEvNS4_8identityENS4_23SM90_TMA_LOAD_MULTICASTENS1T_INS1U_ILi3ELi4ELi3EEENS4_18smem_ptr_flag_bitsILi16EEENSL_INS5_IJSR_SI_EEENS5_IJSI_SC_EEEEEEEvS25_EENS_8epilogue10collective6detail29Sm90TmaWarpSpecializedAdapterINS2G_15DefaultEpilogueIfNS5_IJSC_llEEES2K_NS2F_6thread17LinearCombinationIfLi1EffLNS2L_9ScaleType4KindE0ELNS_15FloatRoundStyleE2EfEENS1_15EpilogueDefaultEEEEEvvEEEEvNT_6ParamsE)
        /*0014*/ 	.word	0x00000000


	//----- nvinfo : EIATTR_MIN_STACK_SIZE
	.align		4
.L_14:
        /*0018*/ 	.byte	0x04, 0x12
        /*001a*/ 	.short	(.L_16 - .L_15)
	.align		4
.L_15:
        /*001c*/ 	.word	index@(_ZN7cutlass13device_kernelINS_4gemm6kernel13GemmUniversalIN4cute5tupleIJiiiiEEENS1_10collective13CollectiveMmaINS1_40MainloopSm90TmaGmmaWarpSpecializedSparseILi6ENS5_IJNS4_1CILi2EEENSA_ILi1EEESC_EEENS1_35KernelTmaWarpSpecializedCooperativeEEENS5_IJNSA_ILi256EEENSA_ILi128EEENSA_ILi64EEEEEENS_6half_tENS5_IJNS4_6LayoutINS5_IJiNS5_IJSB_iEEEiEEENS5_IJlNS5_IJSC_SB_EEElEEEEENSL_INS5_IJNS5_IJNS5_IJNSA_ILi8EEESB_NSA_ILi4EEEEEEiEEENS5_IJNS5_IJNSA_ILi16EEESB_SB_EEEiEEEiEEENS5_IJNS5_IJNS5_IJSI_SV_NSA_ILi1024EEEEEENSA_ILi4096EEEEEENS5_IJNS5_IJSC_NSA_ILi512EEENSA_ILi32EEEEEElEEElEEEEEEEESK_NS5_IJlSC_lEEENS4_8TiledMMAINS4_8MMA_AtomIJNS4_4SM904GMMA6SPARSE27GMMA_64x128x32_F32F16F16_SSILNS1E_5MajorE0ELS1H_0ELNS1E_7ScaleInE1ELS1I_1ELNS1E_9SparseSelE0EEEEEENSL_ISD_NS5_IJSC_NSA_ILi0EEES1M_EEEEENS5_IJNS4_10UnderscoreES1P_S1P_EEEEENS4_13SM90_TMA_LOADENS4_14ComposedLayoutINS4_7SwizzleILi2ELi4ELi3EEENS4_25smem_sparse_ptr_flag_bitsILi2ELi16EEENSL_INS5_IJNS5_IJSC_SR_EEENS5_IJSB_S14_EEEEEENS5_IJNS5_IJS1M_SI_EEESO_EEEEEEEvNS4_8identityENS4_23SM90_TMA_LOAD_MULTICASTENS1T_INS1U_ILi3ELi4ELi3EEENS4_18smem_ptr_flag_bitsILi16EEENSL_INS5_IJSR_SI_EEENS5_IJSI_SC_EEEEEEEvS25_EENS_8epilogue10collective6detail29Sm90TmaWarpSpecializedAdapterINS2G_15DefaultEpilogueIfNS5_IJSC_llEEES2K_NS2F_6thread17LinearCombinationIfLi1EffLNS2L_9ScaleType4KindE0ELNS_15FloatRoundStyleE2EfEENS1_15EpilogueDefaultEEEEEvvEEEEvNT_6ParamsE)
        /*0020*/ 	.word	0x00000000
.L_16:


//--------------------- .nv.compat                --------------------------
	.section	.nv.compat,"",@"SHT_CUDA_COMPAT_INFO"
	.align	4
        /*0000*/ 	.byte	0x02, 0x09, 0x01, 0x00, 0x02, 0x02, 0x04, 0x00, 0x02, 0x05, 0x05, 0x00, 0x03, 0x07, 0x01, 0x01
        /*0010*/ 	.byte	0x02, 0x03, 0x01, 0x00, 0x02, 0x06, 0x01, 0x00, 0x04, 0x0b, 0x08, 0x00, 0x00, 0x00, 0x00, 0x00
        /*0020*/ 	.byte	0x00, 0x00, 0x00, 0x00


//--------------------- .nv.info._ZN7cutlass13device_kernelINS_4gemm6kernel13GemmUniversalIN4cute5tupleIJiiiiEEENS1_10collective13CollectiveMmaINS1_40MainloopSm90TmaGmmaWarpSpecializedSparseILi6ENS5_IJNS4_1CILi2EEENSA_ILi1EEESC_EEENS1_35KernelTmaWarpSpecializedCooperativeEEENS5_IJNSA_ILi256EEENSA_ILi128EEENSA_ILi64EEEEEENS_6half_tENS5_IJNS4_6LayoutINS5_IJiNS5_IJSB_iEEEiEEENS5_IJlNS5_IJSC_SB_EEElEEEEENSL_INS5_IJNS5_IJNS5_IJNSA_ILi8EEESB_NSA_ILi4EEEEEEiEEENS5_IJNS5_IJNSA_ILi16EEESB_SB_EEEiEEEiEEENS5_IJNS5_IJNS5_IJSI_SV_NSA_ILi1024EEEEEENSA_ILi4096EEEEEENS5_IJNS5_IJSC_NSA_ILi512EEENSA_ILi32EEEEEElEEElEEEEEEEESK_NS5_IJlSC_lEEENS4_8TiledMMAINS4_8MMA_AtomIJNS4_4SM904GMMA6SPARSE27GMMA_64x128x32_F32F16F16_SSILNS1E_5MajorE0ELS1H_0ELNS1E_7ScaleInE1ELS1I_1ELNS1E_9SparseSelE0EEEEEENSL_ISD_NS5_IJSC_NSA_ILi0EEES1M_EEEEENS5_IJNS4_10UnderscoreES1P_S1P_EEEEENS4_13SM90_TMA_LOADENS4_14ComposedLayoutINS4_7SwizzleILi2ELi4ELi3EEENS4_25smem_sparse_ptr_flag_bitsILi2ELi16EEENSL_INS5_IJNS5_IJSC_SR_EEENS5_IJSB_S14_EEEEEENS5_IJNS5_IJS1M_SI_EEESO_EEEEEEEvNS4_8identityENS4_23SM90_TMA_LOAD_MULTICASTENS1T_INS1U_ILi3ELi4ELi3EEENS4_18smem_ptr_flag_bitsILi16EEENSL_INS5_IJSR_SI_EEENS5_IJSI_SC_EEEEEEEvS25_EENS_8epilogue10collective6detail29Sm90TmaWarpSpecializedAdapterINS2G_15DefaultEpilogueIfNS5_IJSC_llEEES2K_NS2F_6thread17LinearCombinationIfLi1EffLNS2L_9ScaleType4KindE0ELNS_15FloatRoundStyleE2EfEENS1_15EpilogueDefaultEEEEEvvEEEEvNT_6ParamsE --------------------------
	.section	.nv.info._ZN7cutlass13device_kernelINS_4gemm6kernel13GemmUniversalIN4cute5tupleIJiiiiEEENS1_10collective13CollectiveMmaINS1_40MainloopSm90TmaGmmaWarpSpecializedSparseILi6ENS5_IJNS4_1CILi2EEENSA_ILi1EEESC_EEENS1_35KernelTmaWarpSpecializedCooperativeEEENS5_IJNSA_ILi256EEENSA_ILi128EEENSA_ILi64EEEEEENS_6half_tENS5_IJNS4_6LayoutINS5_IJiNS5_IJSB_iEEEiEEENS5_IJlNS5_IJSC_SB_EEElEEEEENSL_INS5_IJNS5_IJNS5_IJNSA_ILi8EEESB_NSA_ILi4EEEEEEiEEENS5_IJNS5_IJNSA_ILi16EEESB_SB_EEEiEEEiEEENS5_IJNS5_IJNS5_IJSI_SV_NSA_ILi1024EEEEEENSA_ILi4096EEEEEENS5_IJNS5_IJSC_NSA_ILi512EEENSA_ILi32EEEEEElEEElEEEEEEEESK_NS5_IJlSC_lEEENS4_8TiledMMAINS4_8MMA_AtomIJNS4_4SM904GMMA6SPARSE27GMMA_64x128x32_F32F16F16_SSILNS1E_5MajorE0ELS1H_0ELNS1E_7ScaleInE1ELS1I_1ELNS1E_9SparseSelE0EEEEEENSL_ISD_NS5_IJSC_NSA_ILi0EEES1M_EEEEENS5_IJNS4_10UnderscoreES1P_S1P_EEEEENS4_13SM90_TMA_LOADENS4_14ComposedLayoutINS4_7SwizzleILi2ELi4ELi3EEENS4_25smem_sparse_ptr_flag_bitsILi2ELi16EEENSL_INS5_IJNS5_IJSC_SR_EEENS5_IJSB_S14_EEEEEENS5_IJNS5_IJS1M_SI_EEESO_EEEEEEEvNS4_8identityENS4_23SM90_TMA_LOAD_MULTICASTENS1T_INS1U_ILi3ELi4ELi3EEENS4_18smem_ptr_flag_bitsILi16EEENSL_INS5_IJSR_SI_EEENS5_IJSI_SC_EEEEEEEvS25_EENS_8epilogue10collective6detail29Sm90TmaWarpSpecializedAdapterINS2G_15DefaultEpilogueIfNS5_IJSC_llEEES2K_NS2F_6thread17LinearCombinationIfLi1EffLNS2L_9ScaleType4KindE0ELNS_15FloatRoundStyleE2EfEENS1_15EpilogueDefaultEEEEEvvEEEEvNT_6ParamsE,"",@"SHT_CUDA_INFO"
	.sectionflags	@""
	.align	4


	//----- nvinfo : EIATTR_CUDA_API_VERSION
	.align		4
        /*0000*/ 	.byte	0x04, 0x37
        /*0002*/ 	.short	(.L_18 - .L_17)
.L_17:
        /*0004*/ 	.word	0x00000082


	//----- nvinfo : EIATTR_KPARAM_INFO
	.align		4
.L_18:
        /*0008*/ 	.byte	0x04, 0x17
        /*000a*/ 	.short	(.L_20 - .L_19)
.L_19:
        /*000c*/ 	.word	0x00000000
        /*0010*/ 	.short	0x0000
        /*0012*/ 	.short	0x0070
        /*0014*/ 	.byte	0x00, 0xf0, 0x01, 0x14


	//----- nvinfo : EIATTR_SPARSE_MMA_MASK
	.align		4
.L_20:
        /*0018*/ 	.byte	0x03, 0x50
        /*001a*/ 	.short	0x0002


	//----- nvinfo : EIATTR_MAXREG_COUNT
	.align		4
        /*001c*/ 	.byte	0x03, 0x1b
        /*001e*/ 	.short	0x00a8


	//----- nvinfo : EIATTR_NUM_BARRIERS
	.align		4
        /*0020*/ 	.byte	0x02, 0x4c
        /*0022*/ 	.byte	0x01
	.zero		1


	//----- nvinfo : EIATTR_MERCURY_ISA_VERSION
	.align		4
        /*0024*/ 	.byte	0x03, 0x5f
        /*0026*/ 	.short	0x0101


	//----- nvinfo : EIATTR_INT_WARP_WIDE_INSTR_OFFSETS
	.align		4
        /*0028*/ 	.byte	0x04, 0x31
        /*002a*/ 	.short	(.L_22 - .L_21)


	//   ....[0]....
.L_21:
        /*002c*/ 	.word	0x000005e0


	//   ....[1]....
        /*0030*/ 	.word	0x000005f0


	//   ....[2]....
        /*0034*/ 	.word	0x00000750


	//----- nvinfo : EIATTR_COOP_GROUP_MASK_REGIDS
	.align		4
.L_22:
        /*0038*/ 	.byte	0x04, 0x29
        /*003a*/ 	.short	(.L_24 - .L_23)


	//   ....[0]....
.L_23:
        /*003c*/ 	.word	0xffffffff


	//   ....[1]....
        /*0040*/ 	.word	0xffffffff


	//   ....[2]....
        /*0044*/ 	.word	0xffffffff


	//   ....[3]....
        /*0048*/ 	.word	0xffffffff


	//   ....[4]....
        /*004c*/ 	.word	0xffffffff


	//   ....[5]....
        /*0050*/ 	.word	0xffffffff


	//----- nvinfo : EIATTR_COOP_GROUP_INSTR_OFFSETS
	.align		4
.L_24:
        /*0054*/ 	.byte	0x04, 0x28
        /*0056*/ 	.short	(.L_26 - .L_25)


	//   ....[0]....
.L_25:
        /*0058*/ 	.word	0x00000060


	//   ....[1]....
        /*005c*/ 	.word	0x00000070


	//   ....[2]....
        /*0060*/ 	.word	0x000001c0


	//   ....[3]....
        /*0064*/ 	.word	0x00000430


	//   ....[4]....
        /*0068*/ 	.word	0x00000870


	//   ....[5]....
        /*006c*/ 	.word	0x00001340


	//----- nvinfo : EIATTR_REG_RECONFIG
	.align		4
.L_26:
        /*0070*/ 	.byte	0x01, 0x54
	.zero		2


	//----- nvinfo : EIATTR_MBARRIER_INSTR_OFFSETS
	.align		4
        /*0074*/ 	.byte	0x04, 0x39
        /*0076*/ 	.short	(.L_28 - .L_27)


	//   ....[0]....
.L_27:
        /*0078*/ 	.word	0x00000340
        /*007c*/ 	.word	0x000000ff
        /*0080*/ 	.word	0x00000000
        /*0084*/ 	.short	0x0100
        /*0086*/ 	.byte	0x0a
	.zero		1


	//   ....[1]....
        /*0088*/ 	.word	0x00000350
        /*008c*/ 	.word	0x000000ff
        /*0090*/ 	.word	0x00000030
        /*0094*/ 	.short	0x0100
        /*0096*/ 	.byte	0x0a
	.zero		1


	//   ....[2]....
        /*0098*/ 	.word	0x00000360
        /*009c*/ 	.word	0x000000ff
        /*00a0*/ 	.word	0x00000008
        /*00a4*/ 	.short	0x0100
        /*00a6*/ 	.byte	0x0a
	.zero		1


	//   ....[3]....
        /*00a8*/ 	.word	0x00000370
        /*00ac*/ 	.word	0x000000ff
        /*00b0*/ 	.word	0x00000038
        /*00b4*/ 	.short	0x0100
        /*00b6*/ 	.byte	0x0a
	.zero		1


	//   ....[4]....
        /*00b8*/ 	.word	0x00000380
        /*00bc*/ 	.word	0x000000ff
        /*00c0*/ 	.word	0x00000010
        /*00c4*/ 	.short	0x0100
        /*00c6*/ 	.byte	0x0a
	.zero		1


	//   ....[5]....
        /*00c8*/ 	.word	0x00000390
        /*00cc*/ 	.word	0x000000ff
        /*00d0*/ 	.word	0x00000040
        /*00d4*/ 	.short	0x0100
        /*00d6*/ 	.byte	0x0a
	.zero		1


	//   ....[6]....
        /*00d8*/ 	.word	0x000003a0
        /*00dc*/ 	.word	0x000000ff
        /*00e0*/ 	.word	0x00000018
        /*00e4*/ 	.short	0x0100
        /*00e6*/ 	.byte	0x0a
	.zero		1


	//   ....[7]....
        /*00e8*/ 	.word	0x000003b0
        /*00ec*/ 	.word	0x000000ff
        /*00f0*/ 	.word	0x00000048
        /*00f4*/ 	.short	0x0100
        /*00f6*/ 	.byte	0x0a
	.zero		1


	//   ....[8]....
        /*00f8*/ 	.word	0x000003c0
        /*00fc*/ 	.word	0x000000ff
        /*0100*/ 	.word	0x00000020
        /*0104*/ 	.short	0x0100
        /*0106*/ 	.byte	0x0a
	.zero		1


	//   ....[9]....
        /*0108*/ 	.word	0x000003d0
        /*010c*/ 	.word	0x000000ff
        /*0110*/ 	.word	0x00000050
        /*0114*/ 	.short	0x0100
        /*0116*/ 	.byte	0x0a
	.zero		1


	//   ....[10]....
        /*0118*/ 	.word	0x000003e0
        /*011c*/ 	.word	0x000000ff
        /*0120*/ 	.word	0x00000028
        /*0124*/ 	.short	0x0100
        /*0126*/ 	.byte	0x0a
	.zero		1


	//   ....[11]....
        /*0128*/ 	.word	0x000003f0
        /*012c*/ 	.word	0x000000ff
        /*0130*/ 	.word	0x00000058
        /*0134*/ 	.short	0x0100
        /*0136*/ 	.byte	0x0a
	.zero		1


	//   ....[12]....
        /*0138*/ 	.word	0x000007c0
        /*013c*/ 	.word	0x000000ff
        /*0140*/ 	.word	0x00000070
        /*0144*/ 	.short	0x0100
        /*0146*/ 	.byte	0x08
	.zero		1


	//   ....[13]....
        /*0148*/ 	.word	0x00000820
        /*014c*/ 	.word	0x000000ff
        /*0150*/ 	.word	0x00000078
        /*0154*/ 	.short	0x0100
        /*0156*/ 	.byte	0x08
	.zero		1


	//   ....[14]....
        /*0158*/ 	.word	0x00001890
        /*015c*/ 	.word	0x000000ff
        /*0160*/ 	.word	0x00000000
        /*0164*/ 	.short	0x010a
        /*0166*/ 	.byte	0x08
	.zero		1


	//   ....[15]....
        /*0168*/ 	.word	0x00001960
        /*016c*/ 	.word	0x000000ff
        /*0170*/ 	.word	0x00000000
        /*0174*/ 	.short	0x010a
        /*0176*/ 	.byte	0x08
	.zero		1


	//   ....[16]....
        /*0178*/ 	.word	0x00001ba0
        /*017c*/ 	.word	0x0000000e
        /*0180*/ 	.word	0x00000000
        /*0184*/ 	.short	0x0101
        /*0186*/ 	.byte	0x3f
	.zero		1


	//   ....[17]....
        /*0188*/ 	.word	0x0000b0e0
        /*018c*/ 	.word	0x0000000f
        /*0190*/ 	.word	0x00000030
        /*0194*/ 	.short	0x010a
        /*0196*/ 	.byte	0x3f
	.zero		1


	//   ....[18]....
        /*0198*/ 	.word	0x0000b540
        /*019c*/ 	.word	0x00000007
        /*01a0*/ 	.word	0x00000078
        /*01a4*/ 	.short	0x0101
        /*01a6*/ 	.byte	0x3f
	.zero		1


	//   ....[19]....
        /*01a8*/ 	.word	0x0000bc90
        /*01ac*/ 	.word	0x00000005
        /*01b0*/ 	.word	0x00000000
        /*01b4*/ 	.short	0x010a
        /*01b6*/ 	.byte	0x3f
	.zero		1


	//   ....[20]....
        /*01b8*/ 	.word	0x0000bd10
        /*01bc*/ 	.word	0x00000007
        /*01c0*/ 	.word	0x00000000
        /*01c4*/ 	.short	0x010a
        /*01c6*/ 	.byte	0x3f
	.zero		1


	//   ....[21]....
        /*01c8*/ 	.word	0x0000bda0
        /*01cc*/ 	.word	0x00000006
        /*01d0*/ 	.word	0x00000000
        /*01d4*/ 	.short	0x010a
        /*01d6*/ 	.byte	0x3f
	.zero		1


	//   ....[22]....
        /*01d8*/ 	.word	0x0000be30
        /*01dc*/ 	.word	0x00000009
        /*01e0*/ 	.word	0x00000000
        /*01e4*/ 	.short	0x010a
        /*01e6*/ 	.byte	0x3f
	.zero		1


	//   ....[23]....
        /*01e8*/ 	.word	0x0000bec0
        /*01ec*/ 	.word	0x00000006
        /*01f0*/ 	.word	0x00000000
        /*01f4*/ 	.short	0x010a
        /*01f6*/ 	.byte	0x3f
	.zero		1


	//   ....[24]....
        /*01f8*/ 	.word	0x0000bf50
        /*01fc*/ 	.word	0x00000003
        /*0200*/ 	.word	0x00000000
        /*0204*/ 	.short	0x010a
        /*0206*/ 	.byte	0x3f
	.zero		1


	//   ....[25]....
        /*0208*/ 	.word	0x0000bfc0
        /*020c*/ 	.word	0x0000000e
        /*0210*/ 	.word	0x00000000
        /*0214*/ 	.short	0x010a
        /*0216*/ 	.byte	0x3f
	.zero		1


	//   ....[26]....
        /*0218*/ 	.word	0x0000c090
        /*021c*/ 	.word	0x0000000f
        /*0220*/ 	.word	0x00000030
        /*0224*/ 	.short	0x010a
        /*0226*/ 	.byte	0x3f
	.zero		1


	//   ....[27]....
        /*0228*/ 	.word	0x0000c160
        /*022c*/ 	.word	0x00000005
        /*0230*/ 	.word	0x00000000
        /*0234*/ 	.short	0x010a
        /*0236*/ 	.byte	0x3f
	.zero		1


	//   ....[28]....
        /*0238*/ 	.word	0x0000c1b0
        /*023c*/ 	.word	0x00000007
        /*0240*/ 	.word	0x00000000
        /*0244*/ 	.short	0x010a
        /*0246*/ 	.byte	0x3f
	.zero		1


	//   ....[29]....
        /*0248*/ 	.word	0x0000c200
        /*024c*/ 	.word	0x00000006
        /*0250*/ 	.word	0x00000000
        /*0254*/ 	.short	0x010a
        /*0256*/ 	.byte	0x3f
	.zero		1


	//   ....[30]....
        /*0258*/ 	.word	0x0000c250
        /*025c*/ 	.word	0x00000009
        /*0260*/ 	.word	0x00000000
        /*0264*/ 	.short	0x010a
        /*0266*/ 	.byte	0x3f
	.zero		1


	//   ....[31]....
        /*0268*/ 	.word	0x0000c2a0
        /*026c*/ 	.word	0x00000006
        /*0270*/ 	.word	0x00000000
        /*0274*/ 	.short	0x010a
        /*0276*/ 	.byte	0x3f
	.zero		1


	//----- nvinfo : EIATTR_NUM_MBARRIERS
	.align		4
.L_28:
        /*0278*/ 	.byte	0x03, 0x38
        /*027a*/ 	.short	0x000e


	//----- nvinfo : EIATTR_EXIT_INSTR_OFFSETS
	.align		4
        /*027c*/ 	.byte	0x04, 0x1c
        /*027e*/ 	.short	(.L_30 - .L_29)


	//   ....[0]....
.L_29:
        /*0280*/ 	.word	0x000009e0


	//   ....[1]....
        /*0284*/ 	.word	0x00001210


	//   ....[2]....
        /*0288*/ 	.word	0x0000a7e0


	//   ....[3]....
        /*028c*/ 	.word	0x0000ad40


	//   ....[4]....
        /*0290*/ 	.word	0x0000bfa0


	//----- nvinfo : EIATTR_MAX_THREADS
	.align		4
.L_30:
        /*0294*/ 	.byte	0x04, 0x05
        /*0296*/ 	.short	(.L_32 - .L_31)
.L_31:
        /*0298*/ 	.word	0x00000180
        /*029c*/ 	.word	0x00000001
        /*02a0*/ 	.word	0x00000001


	//----- nvinfo : EIATTR_CRS_STACK_SIZE
	.align		4
.L_32:
        /*02a4*/ 	.byte	0x04, 0x1e
        /*02a6*/ 	.short	(.L_34 - .L_33)
.L_33:
        /*02a8*/ 	.word	0x00000000


	//----- nvinfo : EIATTR_CBANK_PARAM_SIZE
	.align		4
.L_34:
        /*02ac*/ 	.byte	0x03, 0x19
        /*02ae*/ 	.short	0x0570


	//----- nvinfo : EIATTR_PARAM_CBANK
	.align		4
        /*02b0*/ 	.byte	0x04, 0x0a
        /*02b2*/ 	.short	(.L_36 - .L_35)
	.align		4
.L_35:
        /*02b4*/ 	.word	index@(.nv.constant0._ZN7cutlass13device_kernelINS_4gemm6kernel13GemmUniversalIN4cute5tupleIJiiiiEEENS1_10collective13CollectiveMmaINS1_40MainloopSm90TmaGmmaWarpSpecializedSparseILi6ENS5_IJNS4_1CILi2EEENSA_ILi1EEESC_EEENS1_35KernelTmaWarpSpecializedCooperativeEEENS5_IJNSA_ILi256EEENSA_ILi128EEENSA_ILi64EEEEEENS_6half_tENS5_IJNS4_6LayoutINS5_IJiNS5_IJSB_iEEEiEEENS5_IJlNS5_IJSC_SB_EEElEEEEENSL_INS5_IJNS5_IJNS5_IJNSA_ILi8EEESB_NSA_ILi4EEEEEEiEEENS5_IJNS5_IJNSA_ILi16EEESB_SB_EEEiEEEiEEENS5_IJNS5_IJNS5_IJSI_SV_NSA_ILi1024EEEEEENSA_ILi4096EEEEEENS5_IJNS5_IJSC_NSA_ILi512EEENSA_ILi32EEEEEElEEElEEEEEEEESK_NS5_IJlSC_lEEENS4_8TiledMMAINS4_8MMA_AtomIJNS4_4SM904GMMA6SPARSE27GMMA_64x128x32_F32F16F16_SSILNS1E_5MajorE0ELS1H_0ELNS1E_7ScaleInE1ELS1I_1ELNS1E_9SparseSelE0EEEEEENSL_ISD_NS5_IJSC_NSA_ILi0EEES1M_EEEEENS5_IJNS4_10UnderscoreES1P_S1P_EEEEENS4_13SM90_TMA_LOADENS4_14ComposedLayoutINS4_7SwizzleILi2ELi4ELi3EEENS4_25smem_sparse_ptr_flag_bitsILi2ELi16EEENSL_INS5_IJNS5_IJSC_SR_EEENS5_IJSB_S14_EEEEEENS5_IJNS5_IJS1M_SI_EEESO_EEEEEEEvNS4_8identityENS4_23SM90_TMA_LOAD_MULTICASTENS1T_INS1U_ILi3ELi4ELi3EEENS4_18smem_ptr_flag_bitsILi16EEENSL_INS5_IJSR_SI_EEENS5_IJSI_SC_EEEEEEEvS25_EENS_8epilogue10collective6detail29Sm90TmaWarpSpecializedAdapterINS2G_15DefaultEpilogueIfNS5_IJSC_llEEES2K_NS2F_6thread17LinearCombinationIfLi1EffLNS2L_9ScaleType4KindE0ELNS_15FloatRoundStyleE2EfEENS1_15EpilogueDefaultEEEEEvvEEEEvNT_6ParamsE)
        /*02b8*/ 	.short	0x0210
        /*02ba*/ 	.short	0x0570


	//----- nvinfo : EIATTR_SW_WAR
	.align		4
.L_36:
        /*02bc*/ 	.byte	0x04, 0x36
        /*02be*/ 	.short	(.L_38 - .L_37)
.L_37:
        /*02c0*/ 	.word	0x00000008
.L_38:


//--------------------- .nv.callgraph             --------------------------
	.section	.nv.callgraph,"",@"SHT_CUDA_CALLGRAPH"
	.align	4
	.sectionentsize	8
	.align		4
        /*0000*/ 	.word	0x00000000
	.align		4
        /*0004*/ 	.word	0xffffffff
	.align		4
        /*0008*/ 	.word	0x00000000
	.align		4
        /*000c*/ 	.word	0xfffffffe
	.align		4
        /*0010*/ 	.word	0x00000000
	.align		4
        /*0014*/ 	.word	0xfffffffd
	.align		4
        /*0018*/ 	.word	0x00000000
	.align		4
        /*001c*/ 	.word	0xfffffffc


//--------------------- .nv.constant4             --------------------------
	.section	.nv.constant4,"a",@progbits
	.align	8
	.align		8
.nv.constant4:
        /*0000*/ 	.dword	_ZN39_INTERNAL_69858254_4_k_cu_aa8620eb_26204cuda3std3__45__cpo5beginE
	.align		8
        /*0008*/ 	.dword	_ZN39_INTERNAL_69858254_4_k_cu_aa8620eb_26204cuda3std3__45__cpo3endE
	.align		8
        /*0010*/ 	.dword	_ZN39_INTERNAL_69858254_4_k_cu_aa8620eb_26204cuda3std3__45__cpo6cbeginE
	.align		8
        /*0018*/ 	.dword	_ZN39_INTERNAL_69858254_4_k_cu_aa8620eb_26204cuda3std3__45__cpo4cendE
	.align		8
        /*0020*/ 	.dword	_ZN39_INTERNAL_69858254_4_k_cu_aa8620eb_26204cuda3std3__441_GLOBAL__N__69858254_4_k_cu_aa8620eb_26206ignoreE
	.align		8
        /*0028*/ 	.dword	_ZN39_INTERNAL_69858254_4_k_cu_aa8620eb_26204cuda3std3__419piecewise_constructE
	.align		8
        /*0030*/ 	.dword	_ZN39_INTERNAL_69858254_4_k_cu_aa8620eb_26204cuda3std3__48in_placeE
	.align		8
        /*0038*/ 	.dword	_ZN39_INTERNAL_69858254_4_k_cu_aa8620eb_26204cuda3std6ranges3__45__cpo4swapE
	.align		8
        /*0040*/ 	.dword	_ZN39_INTERNAL_69858254_4_k_cu_aa8620eb_26204cuda3std6ranges3__45__cpo9iter_moveE
	.align		8
        /*0048*/ 	.dword	_ZN39_INTERNAL_69858254_4_k_cu_aa8620eb_26204cute7productE
	.align		8
        /*0050*/ 	.dword	_ZN39_INTERNAL_69858254_4_k_cu_aa8620eb_26204cute1_E


//--------------------- .text._ZN7cutlass13device_kernelINS_4gemm6kernel13GemmUniversalIN4cute5tupleIJiiiiEEENS1_10collective13CollectiveMmaINS1_40MainloopSm90TmaGmmaWarpSpecializedSparseILi6ENS5_IJNS4_1CILi2EEENSA_ILi1EEESC_EEENS1_35KernelTmaWarpSpecializedCooperativeEEENS5_IJNSA_ILi256EEENSA_ILi128EEENSA_ILi64EEEEEENS_6half_tENS5_IJNS4_6LayoutINS5_IJiNS5_IJSB_iEEEiEEENS5_IJlNS5_IJSC_SB_EEElEEEEENSL_INS5_IJNS5_IJNS5_IJNSA_ILi8EEESB_NSA_ILi4EEEEEEiEEENS5_IJNS5_IJNSA_ILi16EEESB_SB_EEEiEEEiEEENS5_IJNS5_IJNS5_IJSI_SV_NSA_ILi1024EEEEEENSA_ILi4096EEEEEENS5_IJNS5_IJSC_NSA_ILi512EEENSA_ILi32EEEEEElEEElEEEEEEEESK_NS5_IJlSC_lEEENS4_8TiledMMAINS4_8MMA_AtomIJNS4_4SM904GMMA6SPARSE27GMMA_64x128x32_F32F16F16_SSILNS1E_5MajorE0ELS1H_0ELNS1E_7ScaleInE1ELS1I_1ELNS1E_9SparseSelE0EEEEEENSL_ISD_NS5_IJSC_NSA_ILi0EEES1M_EEEEENS5_IJNS4_10UnderscoreES1P_S1P_EEEEENS4_13SM90_TMA_LOADENS4_14ComposedLayoutINS4_7SwizzleILi2ELi4ELi3EEENS4_25smem_sparse_ptr_flag_bitsILi2ELi16EEENSL_INS5_IJNS5_IJSC_SR_EEENS5_IJSB_S14_EEEEEENS5_IJNS5_IJS1M_SI_EEESO_EEEEEEEvNS4_8identityENS4_23SM90_TMA_LOAD_MULTICASTENS1T_INS1U_ILi3ELi4ELi3EEENS4_18smem_ptr_flag_bitsILi16EEENSL_INS5_IJSR_SI_EEENS5_IJSI_SC_EEEEEEEvS25_EENS_8epilogue10collective6detail29Sm90TmaWarpSpecializedAdapterINS2G_15DefaultEpilogueIfNS5_IJSC_llEEES2K_NS2F_6thread17LinearCombinationIfLi1EffLNS2L_9ScaleType4KindE0ELNS_15FloatRoundStyleE2EfEENS1_15EpilogueDefaultEEEEEvvEEEEvNT_6ParamsE --------------------------
	.section	.text._ZN7cutlass13device_kernelINS_4gemm6kernel13GemmUniversalIN4cute5tupleIJiiiiEEENS1_10collective13CollectiveMmaINS1_40MainloopSm90TmaGmmaWarpSpecializedSparseILi6ENS5_IJNS4_1CILi2EEENSA_ILi1EEESC_EEENS1_35KernelTmaWarpSpecializedCooperativeEEENS5_IJNSA_ILi256EEENSA_ILi128EEENSA_ILi64EEEEEENS_6half_tENS5_IJNS4_6LayoutINS5_IJiNS5_IJSB_iEEEiEEENS5_IJlNS5_IJSC_SB_EEElEEEEENSL_INS5_IJNS5_IJNS5_IJNSA_ILi8EEESB_NSA_ILi4EEEEEEiEEENS5_IJNS5_IJNSA_ILi16EEESB_SB_EEEiEEEiEEENS5_IJNS5_IJNS5_IJSI_SV_NSA_ILi1024EEEEEENSA_ILi4096EEEEEENS5_IJNS5_IJSC_NSA_ILi512EEENSA_ILi32EEEEEElEEElEEEEEEEESK_NS5_IJlSC_lEEENS4_8TiledMMAINS4_8MMA_AtomIJNS4_4SM904GMMA6SPARSE27GMMA_64x128x32_F32F16F16_SSILNS1E_5MajorE0ELS1H_0ELNS1E_7ScaleInE1ELS1I_1ELNS1E_9SparseSelE0EEEEEENSL_ISD_NS5_IJSC_NSA_ILi0EEES1M_EEEEENS5_IJNS4_10UnderscoreES1P_S1P_EEEEENS4_13SM90_TMA_LOADENS4_14ComposedLayoutINS4_7SwizzleILi2ELi4ELi3EEENS4_25smem_sparse_ptr_flag_bitsILi2ELi16EEENSL_INS5_IJNS5_IJSC_SR_EEENS5_IJSB_S14_EEEEEENS5_IJNS5_IJS1M_SI_EEESO_EEEEEEEvNS4_8identityENS4_23SM90_TMA_LOAD_MULTICASTENS1T_INS1U_ILi3ELi4ELi3EEENS4_18smem_ptr_flag_bitsILi16EEENSL_INS5_IJSR_SI_EEENS5_IJSI_SC_EEEEEEEvS25_EENS_8epilogue10collective6detail29Sm90TmaWarpSpecializedAdapterINS2G_15DefaultEpilogueIfNS5_IJSC_llEEES2K_NS2F_6thread17LinearCombinationIfLi1EffLNS2L_9ScaleType4KindE0ELNS_15FloatRoundStyleE2EfEENS1_15EpilogueDefaultEEEEEvvEEEEvNT_6ParamsE,"ax",@progbits
	.align	128
.text._ZN7cutlass13device_kernelINS_4gemm6kernel13GemmUniversalIN4cute5tupleIJiiiiEEENS1_10collective13CollectiveMmaINS1_40MainloopSm90TmaGmmaWarpSpecializedSparseILi6ENS5_IJNS4_1CILi2EEENSA_ILi1EEESC_EEENS1_35KernelTmaWarpSpecializedCooperativeEEENS5_IJNSA_ILi256EEENSA_ILi128EEENSA_ILi64EEEEEENS_6half_tENS5_IJNS4_6LayoutINS5_IJiNS5_IJSB_iEEEiEEENS5_IJlNS5_IJSC_SB_EEElEEEEENSL_INS5_IJNS5_IJNS5_IJNSA_ILi8EEESB_NSA_ILi4EEEEEEiEEENS5_IJNS5_IJNSA_ILi16EEESB_SB_EEEiEEEiEEENS5_IJNS5_IJNS5_IJSI_SV_NSA_ILi1024EEEEEENSA_ILi4096EEEEEENS5_IJNS5_IJSC_NSA_ILi512EEENSA_ILi32EEEEEElEEElEEEEEEEESK_NS5_IJlSC_lEEENS4_8TiledMMAINS4_8MMA_AtomIJNS4_4SM904GMMA6SPARSE27GMMA_64x128x32_F32F16F16_SSILNS1E_5MajorE0ELS1H_0ELNS1E_7ScaleInE1ELS1I_1ELNS1E_9SparseSelE0EEEEEENSL_ISD_NS5_IJSC_NSA_ILi0EEES1M_EEEEENS5_IJNS4_10UnderscoreES1P_S1P_EEEEENS4_13SM90_TMA_LOADENS4_14ComposedLayoutINS4_7SwizzleILi2ELi4ELi3EEENS4_25smem_sparse_ptr_flag_bitsILi2ELi16EEENSL_INS5_IJNS5_IJSC_SR_EEENS5_IJSB_S14_EEEEEENS5_IJNS5_IJS1M_SI_EEESO_EEEEEEEvNS4_8identityENS4_23SM90_TMA_LOAD_MULTICASTENS1T_INS1U_ILi3ELi4ELi3EEENS4_18smem_ptr_flag_bitsILi16EEENSL_INS5_IJSR_SI_EEENS5_IJSI_SC_EEEEEEEvS25_EENS_8epilogue10collective6detail29Sm90TmaWarpSpecializedAdapterINS2G_15DefaultEpilogueIfNS5_IJSC_llEEES2K_NS2F_6thread17LinearCombinationIfLi1EffLNS2L_9ScaleType4KindE0ELNS_15FloatRoundStyleE2EfEENS1_15EpilogueDefaultEEEEEvvEEEEvNT_6ParamsE:
        .type           _ZN7cutlass13device_kernelINS_4gemm6kernel13GemmUniversalIN4cute5tupleIJiiiiEEENS1_10collective13CollectiveMmaINS1_40MainloopSm90TmaGmmaWarpSpecializedSparseILi6ENS5_IJNS4_1CILi2EEENSA_ILi1EEESC_EEENS1_35KernelTmaWarpSpecializedCooperativeEEENS5_IJNSA_ILi256EEENSA_ILi128EEENSA_ILi64EEEEEENS_6half_tENS5_IJNS4_6LayoutINS5_IJiNS5_IJSB_iEEEiEEENS5_IJlNS5_IJSC_SB_EEElEEEEENSL_INS5_IJNS5_IJNS5_IJNSA_ILi8EEESB_NSA_ILi4EEEEEEiEEENS5_IJNS5_IJNSA_ILi16EEESB_SB_EEEiEEEiEEENS5_IJNS5_IJNS5_IJSI_SV_NSA_ILi1024EEEEEENSA_ILi4096EEEEEENS5_IJNS5_IJSC_NSA_ILi512EEENSA_ILi32EEEEEElEEElEEEEEEEESK_NS5_IJlSC_lEEENS4_8TiledMMAINS4_8MMA_AtomIJNS4_4SM904GMMA6SPARSE27GMMA_64x128x32_F32F16F16_SSILNS1E_5MajorE0ELS1H_0ELNS1E_7ScaleInE1ELS1I_1ELNS1E_9SparseSelE0EEEEEENSL_ISD_NS5_IJSC_NSA_ILi0EEES1M_EEEEENS5_IJNS4_10UnderscoreES1P_S1P_EEEEENS4_13SM90_TMA_LOADENS4_14ComposedLayoutINS4_7SwizzleILi2ELi4ELi3EEENS4_25smem_sparse_ptr_flag_bitsILi2ELi16EEENSL_INS5_IJNS5_IJSC_SR_EEENS5_IJSB_S14_EEEEEENS5_IJNS5_IJS1M_SI_EEESO_EEEEEEEvNS4_8identityENS4_23SM90_TMA_LOAD_MULTICASTENS1T_INS1U_ILi3ELi4ELi3EEENS4_18smem_ptr_flag_bitsILi16EEENSL_INS5_IJSR_SI_EEENS5_IJSI_SC_EEEEEEEvS25_EENS_8epilogue10collective6detail29Sm90TmaWarpSpecializedAdapterINS2G_15DefaultEpilogueIfNS5_IJSC_llEEES2K_NS2F_6thread17LinearCombinationIfLi1EffLNS2L_9ScaleType4KindE0ELNS_15FloatRoundStyleE2EfEENS1_15EpilogueDefaultEEEEEvvEEEEvNT_6ParamsE,@function
        .size           _ZN7cutlass13device_kernelINS_4gemm6kernel13GemmUniversalIN4cute5tupleIJiiiiEEENS1_10collective13CollectiveMmaINS1_40MainloopSm90TmaGmmaWarpSpecializedSparseILi6ENS5_IJNS4_1CILi2EEENSA_ILi1EEESC_EEENS1_35KernelTmaWarpSpecializedCooperativeEEENS5_IJNSA_ILi256EEENSA_ILi128EEENSA_ILi64EEEEEENS_6half_tENS5_IJNS4_6LayoutINS5_IJiNS5_IJSB_iEEEiEEENS5_IJlNS5_IJSC_SB_EEElEEEEENSL_INS5_IJNS5_IJNS5_IJNSA_ILi8EEESB_NSA_ILi4EEEEEEiEEENS5_IJNS5_IJNSA_ILi16EEESB_SB_EEEiEEEiEEENS5_IJNS5_IJNS5_IJSI_SV_NSA_ILi1024EEEEEENSA_ILi4096EEEEEENS5_IJNS5_IJSC_NSA_ILi512EEENSA_ILi32EEEEEElEEElEEEEEEEESK_NS5_IJlSC_lEEENS4_8TiledMMAINS4_8MMA_AtomIJNS4_4SM904GMMA6SPARSE27GMMA_64x128x32_F32F16F16_SSILNS1E_5MajorE0ELS1H_0ELNS1E_7ScaleInE1ELS1I_1ELNS1E_9SparseSelE0EEEEEENSL_ISD_NS5_IJSC_NSA_ILi0EEES1M_EEEEENS5_IJNS4_10UnderscoreES1P_S1P_EEEEENS4_13SM90_TMA_LOADENS4_14ComposedLayoutINS4_7SwizzleILi2ELi4ELi3EEENS4_25smem_sparse_ptr_flag_bitsILi2ELi16EEENSL_INS5_IJNS5_IJSC_SR_EEENS5_IJSB_S14_EEEEEENS5_IJNS5_IJS1M_SI_EEESO_EEEEEEEvNS4_8identityENS4_23SM90_TMA_LOAD_MULTICASTENS1T_INS1U_ILi3ELi4ELi3EEENS4_18smem_ptr_flag_bitsILi16EEENSL_INS5_IJSR_SI_EEENS5_IJSI_SC_EEEEEEEvS25_EENS_8epilogue10collective6detail29Sm90TmaWarpSpecializedAdapterINS2G_15DefaultEpilogueIfNS5_IJSC_llEEES2K_NS2F_6thread17LinearCombinationIfLi1EffLNS2L_9ScaleType4KindE0ELNS_15FloatRoundStyleE2EfEENS1_15EpilogueDefaultEEEEEvvEEEEvNT_6ParamsE,(.L_x_320 - _ZN7cutlass13device_kernelINS_4gemm6kernel13GemmUniversalIN4cute5tupleIJiiiiEEENS1_10collective13CollectiveMmaINS1_40MainloopSm90TmaGmmaWarpSpecializedSparseILi6ENS5_IJNS4_1CILi2EEENSA_ILi1EEESC_EEENS1_35KernelTmaWarpSpecializedCooperativeEEENS5_IJNSA_ILi256EEENSA_ILi128EEENSA_ILi64EEEEEENS_6half_tENS5_IJNS4_6LayoutINS5_IJiNS5_IJSB_iEEEiEEENS5_IJlNS5_IJSC_SB_EEElEEEEENSL_INS5_IJNS5_IJNS5_IJNSA_ILi8EEESB_NSA_ILi4EEEEEEiEEENS5_IJNS5_IJNSA_ILi16EEESB_SB_EEEiEEEiEEENS5_IJNS5_IJNS5_IJSI_SV_NSA_ILi1024EEEEEENSA_ILi4096EEEEEENS5_IJNS5_IJSC_NSA_ILi512EEENSA_ILi32EEEEEElEEElEEEEEEEESK_NS5_IJlSC_lEEENS4_8TiledMMAINS4_8MMA_AtomIJNS4_4SM904GMMA6SPARSE27GMMA_64x128x32_F32F16F16_SSILNS1E_5MajorE0ELS1H_0ELNS1E_7ScaleInE1ELS1I_1ELNS1E_9SparseSelE0EEEEEENSL_ISD_NS5_IJSC_NSA_ILi0EEES1M_EEEEENS5_IJNS4_10UnderscoreES1P_S1P_EEEEENS4_13SM90_TMA_LOADENS4_14ComposedLayoutINS4_7SwizzleILi2ELi4ELi3EEENS4_25smem_sparse_ptr_flag_bitsILi2ELi16EEENSL_INS5_IJNS5_IJSC_SR_EEENS5_IJSB_S14_EEEEEENS5_IJNS5_IJS1M_SI_EEESO_EEEEEEEvNS4_8identityENS4_23SM90_TMA_LOAD_MULTICASTENS1T_INS1U_ILi3ELi4ELi3EEENS4_18smem_ptr_flag_bitsILi16EEENSL_INS5_IJSR_SI_EEENS5_IJSI_SC_EEEEEEEvS25_EENS_8epilogue10collective6detail29Sm90TmaWarpSpecializedAdapterINS2G_15DefaultEpilogueIfNS5_IJSC_llEEES2K_NS2F_6thread17LinearCombinationIfLi1EffLNS2L_9ScaleType4KindE0ELNS_15FloatRoundStyleE2EfEENS1_15EpilogueDefaultEEEEEvvEEEEvNT_6ParamsE)
        .other          _ZN7cutlass13device_kernelINS_4gemm6kernel13GemmUniversalIN4cute5tupleIJiiiiEEENS1_10collective13CollectiveMmaINS1_40MainloopSm90TmaGmmaWarpSpecializedSparseILi6ENS5_IJNS4_1CILi2EEENSA_ILi1EEESC_EEENS1_35KernelTmaWarpSpecializedCooperativeEEENS5_IJNSA_ILi256EEENSA_ILi128EEENSA_ILi64EEEEEENS_6half_tENS5_IJNS4_6LayoutINS5_IJiNS5_IJSB_iEEEiEEENS5_IJlNS5_IJSC_SB_EEElEEEEENSL_INS5_IJNS5_IJNS5_IJNSA_ILi8EEESB_NSA_ILi4EEEEEEiEEENS5_IJNS5_IJNSA_ILi16EEESB_SB_EEEiEEEiEEENS5_IJNS5_IJNS5_IJSI_SV_NSA_ILi1024EEEEEENSA_ILi4096EEEEEENS5_IJNS5_IJSC_NSA_ILi512EEENSA_ILi32EEEEEElEEElEEEEEEEESK_NS5_IJlSC_lEEENS4_8TiledMMAINS4_8MMA_AtomIJNS4_4SM904GMMA6SPARSE27GMMA_64x128x32_F32F16F16_SSILNS1E_5MajorE0ELS1H_0ELNS1E_7ScaleInE1ELS1I_1ELNS1E_9SparseSelE0EEEEEENSL_ISD_NS5_IJSC_NSA_ILi0EEES1M_EEEEENS5_IJNS4_10UnderscoreES1P_S1P_EEEEENS4_13SM90_TMA_LOADENS4_14ComposedLayoutINS4_7SwizzleILi2ELi4ELi3EEENS4_25smem_sparse_ptr_flag_bitsILi2ELi16EEENSL_INS5_IJNS5_IJSC_SR_EEENS5_IJSB_S14_EEEEEENS5_IJNS5_IJS1M_SI_EEESO_EEEEEEEvNS4_8identityENS4_23SM90_TMA_LOAD_MULTICASTENS1T_INS1U_ILi3ELi4ELi3EEENS4_18smem_ptr_flag_bitsILi16EEENSL_INS5_IJSR_SI_EEENS5_IJSI_SC_EEEEEEEvS25_EENS_8epilogue10collective6detail29Sm90TmaWarpSpecializedAdapterINS2G_15DefaultEpilogueIfNS5_IJSC_llEEES2K_NS2F_6thread17LinearCombinationIfLi1EffLNS2L_9ScaleType4KindE0ELNS_15FloatRoundStyleE2EfEENS1_15EpilogueDefaultEEEEEvvEEEEvNT_6ParamsE,@"STO_CUDA_ENTRY STV_DEFAULT"
_ZN7cutlass13device_kernelINS_4gemm6kernel13GemmUniversalIN4cute5tupleIJiiiiEEENS1_10collective13CollectiveMmaINS1_40MainloopSm90TmaGmmaWarpSpecializedSparseILi6ENS5_IJNS4_1CILi2EEENSA_ILi1EEESC_EEENS1_35KernelTmaWarpSpecializedCooperativeEEENS5_IJNSA_ILi256EEENSA_ILi128EEENSA_ILi64EEEEEENS_6half_tENS5_IJNS4_6LayoutINS5_IJiNS5_IJSB_iEEEiEEENS5_IJlNS5_IJSC_SB_EEElEEEEENSL_INS5_IJNS5_IJNS5_IJNSA_ILi8EEESB_NSA_ILi4EEEEEEiEEENS5_IJNS5_IJNSA_ILi16EEESB_SB_EEEiEEEiEEENS5_IJNS5_IJNS5_IJSI_SV_NSA_ILi1024EEEEEENSA_ILi4096EEEEEENS5_IJNS5_IJSC_NSA_ILi512EEENSA_ILi32EEEEEElEEElEEEEEEEESK_NS5_IJlSC_lEEENS4_8TiledMMAINS4_8MMA_AtomIJNS4_4SM904GMMA6SPARSE27GMMA_64x128x32_F32F16F16_SSILNS1E_5MajorE0ELS1H_0ELNS1E_7ScaleInE1ELS1I_1ELNS1E_9SparseSelE0EEEEEENSL_ISD_NS5_IJSC_NSA_ILi0EEES1M_EEEEENS5_IJNS4_10UnderscoreES1P_S1P_EEEEENS4_13SM90_TMA_LOADENS4_14ComposedLayoutINS4_7SwizzleILi2ELi4ELi3EEENS4_25smem_sparse_ptr_flag_bitsILi2ELi16EEENSL_INS5_IJNS5_IJSC_SR_EEENS5_IJSB_S14_EEEEEENS5_IJNS5_IJS1M_SI_EEESO_EEEEEEEvNS4_8identityENS4_23SM90_TMA_LOAD_MULTICASTENS1T_INS1U_ILi3ELi4ELi3EEENS4_18smem_ptr_flag_bitsILi16EEENSL_INS5_IJSR_SI_EEENS5_IJSI_SC_EEEEEEEvS25_EENS_8epilogue10collective6detail29Sm90TmaWarpSpecializedAdapterINS2G_15DefaultEpilogueIfNS5_IJSC_llEEES2K_NS2F_6thread17LinearCombinationIfLi1EffLNS2L_9ScaleType4KindE0ELNS_15FloatRoundStyleE2EfEENS1_15EpilogueDefaultEEEEEvvEEEEvNT_6ParamsE:
[----:B------:R-:W-:Y:S01]  /*0000*/  LDC R1, c[0x0][0x28] ;  /* 0x00000a00ff017b82 */ /* 0x000fe20000000800 */
[----:B------:R-:W0:Y:S01]  /*0010*/  S2R R0, SR_TID.X ;  /* 0x0000000000007919 */ /* 0x000e220000002100 */
[----:B------:R-:W-:Y:S01]  /*0020*/  ELECT P0, URZ, PT ;  /* 0x00000000003f782f */ /* 0x000fe20003800000 */
[----:B------:R-:W-:Y:S01]  /*0030*/  BSSY B0, `(.L_x_0) ;  /* 0x0000018000007945 */ /* 0x000fe20003800000 */
[--C-:B0-----:R-:W-:Y:S02]  /*0040*/  SHF.R.U32.HI R2, RZ, 0x5, R0.reuse ;  /* 0x00000005ff027819 */ /* 0x101fe40000011600 */
[----:B------:R-:W-:-:S03]  /*0050*/  SHF.R.U32.HI R4, RZ, 0x7, R0 ;  /* 0x00000007ff047819 */ /* 0x000fc60000011600 */
[----:B------:R-:W0:Y:S04]  /*0060*/  SHFL.IDX PT, R5, R2, RZ, 0x1f ;  /* 0x00001fff02057589 */ /* 0x000e2800000e0000 */
[----:B------:R-:W1:Y:S01]  /*0070*/  SHFL.IDX PT, R3, R4, RZ, 0x1f ;  /* 0x00001fff04037589 */ /* 0x000e6200000e0000 */
[----:B0-----:R-:W-:Y:S02]  /*0080*/  R2UR UR4, R5 ;  /* 0x00000000050472ca */ /* 0x001fe400000e0000 */
[----:B-1----:R-:W-:-:S11]  /*0090*/  R2UR UR8, R3 ;  /* 0x00000000030872ca */ /* 0x002fd600000e0000 */
[----:B------:R-:W-:Y:S02]  /*00a0*/  USHF.R.S32.HI UR5, URZ, 0x1f, UR4 ;  /* 0x0000001f3f057899 */ /* 0x000fe40008011404 */
[----:B------:R-:W-:Y:S02]  /*00b0*/  ISETP.NE.OR P0, PT, RZ, UR4, !P0 ;  /* 0x00000004ff007c0c */ /* 0x000fe4000c705670 */
[----:B------:R-:W-:-:S04]  /*00c0*/  ULEA.HI UR5, UR5, UR4, URZ, 0x2 ;  /* 0x0000000405057291 */ /* 0x000fc8000f8f103f */
[----:B------:R-:W-:-:S04]  /*00d0*/  ULOP3.LUT UR5, UR5, 0xfffffffc, URZ, 0xc0, !UPT ;  /* 0xfffffffc05057892 */ /* 0x000fc8000f8ec03f */
[----:B------:R-:W-:-:S03]  /*00e0*/  UIADD3 UR7, UR4, -UR5, URZ ;  /* 0x8000000504077290 */ /* 0x000fc6000fffe03f */
[----:B------:R-:W-:Y:S09]  /*00f0*/  @P0 BRA `(.L_x_1) ;  /* 0x00000000002c0947 */ /* 0x000ff20003800000 */
[----:B------:R-:W-:Y:S02]  /*0100*/  ULDC.64 UR4, c[0x0][0x198] ;  /* 0x0000660000047ab9 */ /* 0x000fe40000000a00 */
[----:B------:R-:W-:Y:S02]  /*0110*/  UIADD3 UR10, UP0, UR4, 0xf0, URZ ;  /* 0x000000f0040a7890 */ /* 0x000fe4000ff1e03f */
[----:B------:R-:W-:Y:S02]  /*0120*/  UIADD3 UR12, UP1, UR4, 0x1f0, URZ ;  /* 0x000001f0040c7890 */ /* 0x000fe4000ff3e03f */
[----:B------:R-:W-:Y:S02]  /*0130*/  UIADD3 UR4, UP2, UR4, 0x2f0, URZ ;  /* 0x000002f004047890 */ /* 0x000fe4000ff5e03f */
[----:B------:R-:W-:Y:S02]  /*0140*/  UIADD3.X UR11, URZ, UR5, URZ, UP0, !UPT ;  /* 0x000000053f0b7290 */ /* 0x000fe400087fe43f */
[----:B------:R-:W-:-:S02]  /*0150*/  UIADD3.X UR13, URZ, UR5, URZ, UP1, !UPT ;  /* 0x000000053f0d7290 */ /* 0x000fc40008ffe43f */
[----:B------:R-:W-:-:S05]  /*0160*/  UIADD3.X UR5, URZ, UR5, URZ, UP2, !UPT ;  /* 0x000000053f057290 */ /* 0x000fca00097fe43f */
[----:B------:R0:W-:Y:S02]  /*0170*/  UTMACCTL.PF [UR10] ;  /* 0x000000000a0079b9 */ /* 0x0001e40008040000 */
[----:B------:R0:W-:Y:S02]  /*0180*/  UTMACCTL.PF [UR12] ;  /* 0x000000000c0079b9 */ /* 0x0001e40008040000 */
[----:B------:R0:W-:Y:S02]  /*0190*/  UTMACCTL.PF [UR4] ;  /* 0x00000000040079b9 */ /* 0x0001e40008040000 */
[----:B0-----:R-:W-:Y:S01]  /*01a0*/  NOP ;  /* 0x0000000000007918 */ /* 0x001fe20000000000 */
.L_x_1:
[----:B------:R-:W-:Y:S05]  /*01b0*/  BSYNC B0 ;  /* 0x0000000000007941 */ /* 0x000fea0003800000 */
.L_x_0:
[----:B------:R-:W0:Y:S01]  /*01c0*/  SHFL.IDX PT, R3, R2, RZ, 0x1f ;  /* 0x00001fff02037589 */ /* 0x000e2200000e0000 */
[----:B------:R-:W-:Y:S01]  /*01d0*/  UISETP.NE.AND UP0, UPT, UR7, 0x3, UPT ;  /* 0x000000030700788c */ /* 0x000fe2000bf05270 */
[----:B------:R-:W-:Y:S01]  /*01e0*/  ISETP.NE.AND P1, PT, RZ, UR8, PT ;  /* 0x00000008ff007c0c */ /* 0x000fe2000bf25270 */
[----:B------:R-:W-:Y:S02]  /*01f0*/  UIADD3 UR11, UR8, -0x1, URZ ;  /* 0xffffffff080b7890 */ /* 0x000fe4000fffe03f */
[----:B------:R-:W-:Y:S02]  /*0200*/  UISETP.EQ.OR UP0, UPT, UR7, URZ, !UP0 ;  /* 0x0000003f0700728c */ /* 0x000fe4000c702670 */
[----:B------:R-:W-:Y:S02]  /*0210*/  UISETP.GE.U32.AND UP1, UPT, UR11, 0x2, UPT ;  /* 0x000000020b00788c */ /* 0x000fe4000bf26070 */
[----:B------:R-:W-:-:S04]  /*0220*/  UISETP.EQ.AND UP0, UPT, UR8, URZ, UP0 ;  /* 0x0000003f0800728c */ /* 0x000fc80008702270 */
[----:B------:R-:W-:-:S04]  /*0230*/  USEL UR6, URZ, 0x1, !UP0 ;  /* 0x000000013f067887 */ /* 0x000fc8000c000000 */
[----:B------:R-:W-:Y:S01]  /*0240*/  USEL UR6, UR6, 0x2, UP1 ;  /* 0x0000000206067887 */ /* 0x000fe20008800000 */
[----:B0-----:R-:W-:-:S13]  /*0250*/  ISETP.NE.AND P0, PT, R3, RZ, PT ;  /* 0x000000ff0300720c */ /* 0x001fda0003f05270 */
[----:B------:R-:W-:Y:S05]  /*0260*/  @P0 BRA `(.L_x_2) ;  /* 0x0000000000680947 */ /* 0x000fea0003800000 */
[----:B------:R-:W0:Y:S01]  /*0270*/  S2UR UR10, SR_CgaCtaId ;  /* 0x00000000000a79c3 */ /* 0x000e220000008800 */
[----:B------:R-:W-:Y:S01]  /*0280*/  UMOV UR4, 0x400 ;  /* 0x0000040000047882 */ /* 0x000fe20000000000 */
[----:B------:R-:W-:Y:S01]  /*0290*/  UMOV UR5, 0x1 ;  /* 0x0000000100057882 */ /* 0x000fe20000000000 */
[----:B------:R-:W-:Y:S01]  /*02a0*/  UMOV UR8, 0x4 ;  /* 0x0000000400087882 */ /* 0x000fe20000000000 */
[----:B------:R-:W-:Y:S01]  /*02b0*/  ELECT P0, URZ, PT ;  /* 0x00000000003f782f */ /* 0x000fe20003800000 */
[----:B------:R-:W-:-:S04]  /*02c0*/  UIADD3 UR8, -UR8, 0x100000, URZ ;  /* 0x0010000008087890 */ /* 0x000fc8000fffe13f */
[----:B------:R-:W-:Y:S02]  /*02d0*/  USHF.L.U32 UR9, UR8, 0xb, URZ ;  /* 0x0000000b08097899 */ /* 0x000fe4000800063f */
[----:B------:R-:W-:Y:S02]  /*02e0*/  USHF.L.U32 UR8, UR8, 0x1, URZ ;  /* 0x0000000108087899 */ /* 0x000fe4000800063f */
[----:B0-----:R-:W-:Y:S02]  /*02f0*/  ULEA UR10, UR10, UR4, 0x18 ;  /* 0x000000040a0a7291 */ /* 0x001fe4000f8ec03f */
[----:B------:R-:W-:-:S04]  /*0300*/  UIADD3 UR4, -UR5, 0x100000, URZ ;  /* 0x0010000005047890 */ /* 0x000fc8000fffe13f */
[----:B------:R-:W-:Y:S02]  /*0310*/  USHF.L.U32 UR5, UR4, 0xb, URZ ;  /* 0x0000000b04057899 */ /* 0x000fe4000800063f */
[----:B------:R-:W-:Y:S01]  /*0320*/  USHF.L.U32 UR4, UR4, 0x1, URZ ;  /* 0x0000000104047899 */ /* 0x000fe2000800063f */
[----:B------:R-:W0:Y:S11]  /*0330*/  FENCE.VIEW.ASYNC.S ;  /* 0x00000000000073c6 */ /* 0x000e360000000000 */
[----:B0-----:R0:W1:Y:S01]  /*0340*/  SYNCS.EXCH.64 URZ, [UR10], UR4 ;  /* 0x000000040a3f75b2 */ /* 0x0010620008000100 */
[----:B------:R0:W2:Y:S01]  /*0350*/  SYNCS.EXCH.64 URZ, [UR10+0x30], UR8 ;  /* 0x000030080a3f75b2 */ /* 0x0000a20008000100 */
[----:B------:R0:W3:Y:S01]  /*0360*/  SYNCS.EXCH.64 URZ, [UR10+0x8], UR4 ;  /* 0x000008040a3f75b2 */ /* 0x0000e20008000100 */
[----:B------:R0:W4:Y:S01]  /*0370*/  SYNCS.EXCH.64 URZ, [UR10+0x38], UR8 ;  /* 0x000038080a3f75b2 */ /* 0x0001220008000100 */
[----:B------:R0:W0:Y:S01]  /*0380*/  SYNCS.EXCH.64 URZ, [UR10+0x10], UR4 ;  /* 0x000010040a3f75b2 */ /* 0x0000220008000100 */
[----:B------:R0:W0:Y:S01]  /*0390*/  SYNCS.EXCH.64 URZ, [UR10+0x40], UR8 ;  /* 0x000040080a3f75b2 */ /* 0x0000220008000100 */
[----:B------:R0:W0:Y:S01]  /*03a0*/  SYNCS.EXCH.64 URZ, [UR10+0x18], UR4 ;  /* 0x000018040a3f75b2 */ /* 0x0000220008000100 */
[----:B------:R0:W0:Y:S01]  /*03b0*/  SYNCS.EXCH.64 URZ, [UR10+0x48], UR8 ;  /* 0x000048080a3f75b2 */ /* 0x0000220008000100 */
[----:B------:R0:W0:Y:S01]  /*03c0*/  SYNCS.EXCH.64 URZ, [UR10+0x20], UR4 ;  /* 0x000020040a3f75b2 */ /* 0x0000220008000100 */
[----:B------:R0:W0:Y:S01]  /*03d0*/  SYNCS.EXCH.64 URZ, [UR10+0x50], UR8 ;  /* 0x000050080a3f75b2 */ /* 0x0000220008000100 */
[----:B------:R0:W0:Y:S01]  /*03e0*/  SYNCS.EXCH.64 URZ, [UR10+0x28], UR4 ;  /* 0x000028040a3f75b2 */ /* 0x0000220008000100 */
[----:B------:R0:W0:Y:S01]  /*03f0*/  SYNCS.EXCH.64 URZ, [UR10+0x58], UR8 ;  /* 0x000058080a3f75b2 */ /* 0x0000220008000100 */
[----:B------:R-:W-:Y:S01]  /*0400*/  NOP ;  /* 0x0000000000007918 */ /* 0x000fe20000000000 */
.L_x_2:
[----:B0-----:R-:W0:Y:S01]  /*0410*/  S2UR UR10, SR_CTAID.X ;  /* 0x00000000000a79c3 */ /* 0x001e220000002500 */
[----:B------:R-:W-:Y:S01]  /*0420*/  SHF.R.S32.HI R5, RZ, 0x1f, R0 ;  /* 0x0000001fff057819 */ /* 0x000fe20000011400 */
[----:B------:R-:W5:Y:S01]  /*0430*/  SHFL.IDX PT, R2, R2, RZ, 0x1f ;  /* 0x00001fff02027589 */ /* 0x000f6200000e0000 */
[----:B------:R-:W-:Y:S02]  /*0440*/  ELECT P0, URZ, PT ;  /* 0x00000000003f782f */ /* 0x000fe40003800000 */
[----:B------:R-:W-:Y:S01]  /*0450*/  SHF.R.S32.HI R8, RZ, 0x1f, R3 ;  /* 0x0000001fff087819 */ /* 0x000fe20000011403 */
[----:B------:R-:W-:Y:S01]  /*0460*/  ULDC UR4, c[0x0][0x150] ;  /* 0x0000540000047ab9 */ /* 0x000fe20000000800 */
[----:B------:R-:W-:Y:S01]  /*0470*/  LEA.HI R5, R5, R0, RZ, 0x7 ;  /* 0x0000000005057211 */ /* 0x000fe200078f38ff */
[----:B------:R-:W1:Y:S01]  /*0480*/  S2R R10, SR_CTAID.Y ;  /* 0x00000000000a7919 */ /* 0x000e620000002600 */
[----:B------:R-:W-:Y:S01]  /*0490*/  LEA.HI R8, R8, R3, RZ, 0x2 ;  /* 0x0000000308087211 */ /* 0x000fe200078f10ff */
[----:B------:R-:W2:Y:S01]  /*04a0*/  LDC R13, c[0x0][0x144] ;  /* 0x00005100ff0d7b82 */ /* 0x000ea20000000800 */
[----:B------:R-:W-:Y:S01]  /*04b0*/  LOP3.LUT R5, R5, 0xffffff80, RZ, 0xc0, !PT ;  /* 0xffffff8005057812 */ /* 0x000fe200078ec0ff */
[----:B------:R-:W-:Y:S01]  /*04c0*/  NOP ;  /* 0x0000000000007918 */ /* 0x000fe20000000000 */
[----:B------:R-:W-:Y:S01]  /*04d0*/  LOP3.LUT R8, R8, 0x3ffffffc, RZ, 0xc0, !PT ;  /* 0x3ffffffc08087812 */ /* 0x000fe200078ec0ff */
[----:B------:R-:W-:-:S02]  /*04e0*/  NOP ;  /* 0x0000000000007918 */ /* 0x000fc40000000000 */
[----:B------:R-:W-:Y:S02]  /*04f0*/  IMAD.IADD R6, R0, 0x1, -R5 ;  /* 0x0000000100067824 */ /* 0x000fe400078e0a05 */
[----:B------:R-:W-:Y:S01]  /*0500*/  IMAD.IADD R8, R3, 0x1, -R8 ;  /* 0x0000000103087824 */ /* 0x000fe200078e0a08 */
[----:B------:R-:W3:Y:S02]  /*0510*/  LDC R19, c[0x0][0x148] ;  /* 0x00005200ff137b82 */ /* 0x000ee40000000800 */
[----:B------:R-:W-:-:S04]  /*0520*/  SHF.R.S32.HI R5, RZ, 0x1f, R6 ;  /* 0x0000001fff057819 */ /* 0x000fc80000011406 */
[----:B------:R-:W-:Y:S02]  /*0530*/  LEA.HI R5, R5, R6, RZ, 0x3 ;  /* 0x0000000605057211 */ /* 0x000fe400078f18ff */
[----:B0-----:R-:W-:Y:S02]  /*0540*/  I2FP.F32.U32 R7, UR10 ;  /* 0x0000000a00077c45 */ /* 0x001fe40008201000 */
[----:B-----5:R-:W-:Y:S02]  /*0550*/  ISETP.NE.OR P0, PT, R2, RZ, !P0 ;  /* 0x000000ff0200720c */ /* 0x020fe40004705670 */
[--C-:B------:R-:W-:Y:S01]  /*0560*/  SHF.R.S32.HI R2, RZ, 0x3, R5.reuse ;  /* 0x00000003ff027819 */ /* 0x100fe20000011405 */
[----:B------:R-:W-:Y:S01]  /*0570*/  FMUL R7, R7, UR4 ;  /* 0x0000000407077c20 */ /* 0x000fe20008400000 */
[----:B------:R-:W-:Y:S01]  /*0580*/  SHF.R.S32.HI R5, RZ, 0x1f, R5 ;  /* 0x0000001fff057819 */ /* 0x000fe20000011405 */
[----:B------:R-:W-:-:S03]  /*0590*/  ULDC UR4, c[0x0][0x154] ;  /* 0x0000550000047ab9 */ /* 0x000fc60000000800 */
[----:B------:R-:W-:Y:S01]  /*05a0*/  LEA.HI R5, R5, R2, RZ, 0x2 ;  /* 0x0000000205057211 */ /* 0x000fe200078f10ff */
[----:B------:R-:W0:Y:S01]  /*05b0*/  F2I.U32.TRUNC.NTZ R7, R7 ;  /* 0x0000000700077305 */ /* 0x000e22000020f000 */
[----:B-1----:R-:W-:Y:S02]  /*05c0*/  I2FP.F32.U32 R3, R10 ;  /* 0x0000000a00037245 */ /* 0x002fe40000201000 */
[----:B------:R-:W-:Y:S01]  /*05d0*/  LOP3.LUT R5, R5, 0xfffffffc, RZ, 0xc0, !PT ;  /* 0xfffffffc05057812 */ /* 0x000fe200078ec0ff */
[----:B------:R-:W-:Y:S01]  /*05e0*/  VOTEU.ALL UP0, P0 ;  /* 0x00000000003f7886 */ /* 0x000fe20000000000 */
[----:B------:R-:W-:Y:S01]  /*05f0*/  VOTEU.ALL UP1, P0 ;  /* 0x00000000003f7886 */ /* 0x000fe20000020000 */
[----:B------:R-:W-:Y:S01]  /*0600*/  FMUL R3, R3, UR4 ;  /* 0x0000000403037c20 */ /* 0x000fe20008400000 */
[----:B------:R-:W-:Y:S01]  /*0610*/  UMOV UR4, 0x20 ;  /* 0x0000002000047882 */ /* 0x000fe20000000000 */
[----:B------:R-:W-:Y:S01]  /*0620*/  IMAD.IADD R5, R2, 0x1, -R5 ;  /* 0x0000000102057824 */ /* 0x000fe200078e0a05 */
[----:B------:R-:W1:Y:S01]  /*0630*/  @!UP0 S2UR UR9, SR_CgaCtaId ;  /* 0x00000000000989c3 */ /* 0x000e620000008800 */
[----:B------:R-:W-:Y:S01]  /*0640*/  @!UP0 UMOV UR8, 0x400 ;  /* 0x0000040000088882 */ /* 0x000fe20000000000 */
[----:B------:R-:W-:-:S04]  /*0650*/  @!UP0 UIADD3 UR4, -UR4, 0x100000, URZ ;  /* 0x0010000004048890 */ /* 0x000fc8000fffe13f */
[----:B------:R-:W-:Y:S02]  /*0660*/  @!UP0 USHF.L.U32 UR5, UR4, 0xb, URZ ;  /* 0x0000000b04058899 */ /* 0x000fe4000800063f */
[----:B------:R-:W-:Y:S01]  /*0670*/  @!UP0 USHF.L.U32 UR4, UR4, 0x1, URZ ;  /* 0x0000000104048899 */ /* 0x000fe2000800063f */
[----:B------:R-:W-:Y:S01]  /*0680*/  IMAD R5, R8, 0x4, R5 ;  /* 0x0000000408057824 */ /* 0x000fe200078e0205 */
[----:B------:R-:W5:Y:S01]  /*0690*/  F2I.U32.TRUNC.NTZ R3, R3 ;  /* 0x0000000300037305 */ /* 0x000f62000020f000 */
[----:B0-----:R-:W-:-:S03]  /*06a0*/  IMAD.MOV R8, RZ, RZ, -R7 ;  /* 0x000000ffff087224 */ /* 0x001fc600078e0a07 */
[----:B------:R-:W-:Y:S01]  /*06b0*/  LEA.HI R2, R5, R5, RZ, 0x1 ;  /* 0x0000000505027211 */ /* 0x000fe200078f08ff */
[----:B------:R-:W0:Y:S01]  /*06c0*/  LDC R7, c[0x0][0x140] ;  /* 0x00005000ff077b82 */ /* 0x000e220000000800 */
[----:B--2---:R-:W-:Y:S02]  /*06d0*/  IMAD R13, R13, R8, UR10 ;  /* 0x0000000a0d0d7e24 */ /* 0x004fe4000f8e0208 */
[----:B------:R-:W-:-:S05]  /*06e0*/  LOP3.LUT R2, R2, 0xfffffffe, RZ, 0xc0, !PT ;  /* 0xfffffffe02027812 */ /* 0x000fca00078ec0ff */
[----:B------:R-:W-:Y:S02]  /*06f0*/  IMAD.IADD R2, R5, 0x1, -R2 ;  /* 0x0000000105027824 */ /* 0x000fe400078e0a02 */
[----:B-----5:R-:W-:-:S03]  /*0700*/  IMAD.MOV R18, RZ, RZ, -R3 ;  /* 0x000000ffff127224 */ /* 0x020fc600078e0a03 */
[----:B------:R-:W-:Y:S01]  /*0710*/  ISETP.NE.AND P2, PT, R2, R13, PT ;  /* 0x0000000d0200720c */ /* 0x000fe20003f45270 */
[----:B------:R-:W-:Y:S01]  /*0720*/  IMAD.SHL.U32 R2, R5, 0x4, RZ ;  /* 0x0000000405027824 */ /* 0x000fe200078e00ff */
[----:B-1----:R-:W-:Y:S01]  /*0730*/  @!UP0 ULEA UR8, UR9, UR8, 0x18 ;  /* 0x0000000809088291 */ /* 0x002fe2000f8ec03f */
[----:B---3--:R-:W-:Y:S01]  /*0740*/  IMAD R3, R19, R18, R10 ;  /* 0x0000001213037224 */ /* 0x008fe200078e020a */
[----:B------:R-:W-:Y:S01]  /*0750*/  VOTEU.ALL UP0, P0 ;  /* 0x00000000003f7886 */ /* 0x000fe20000000000 */
[----:B------:R-:W-:Y:S01]  /*0760*/  LOP3.LUT P0, RZ, R6, 0x7, RZ, 0xc0, !PT ;  /* 0x0000000706ff7812 */ /* 0x000fe2000780c0ff */
[----:B------:R-:W-:Y:S01]  /*0770*/  IMAD.MOV.U32 R6, RZ, RZ, 0x1 ;  /* 0x00000001ff067424 */ /* 0x000fe200078e00ff */
[----:B------:R-:W-:Y:S02]  /*0780*/  LOP3.LUT R5, R5, 0xc, R2, 0x78, !PT ;  /* 0x0000000c05057812 */ /* 0x000fe400078e7802 */
[----:B0-----:R-:W-:-:S04]  /*0790*/  ISETP.EQ.U32.AND P4, PT, R7, 0x1, PT ;  /* 0x000000010700780c */ /* 0x001fc80003f82070 */
[C---:B------:R-:W-:Y:S01]  /*07a0*/  @P2 LEA.HI R2, R5.reuse, R5, RZ, 0x1 ;  /* 0x0000000505022211 */ /* 0x040fe200078f08ff */
[----:B------:R-:W0:Y:S02]  /*07b0*/  FENCE.VIEW.ASYNC.S ;  /* 0x00000000000073c6 */ /* 0x000e240000000000 */
[----:B0-----:R0:W1:Y:S01]  /*07c0*/  @!UP0 SYNCS.EXCH.64 URZ, [UR8+0x70], UR4 ;  /* 0x00007004083f85b2 */ /* 0x0010620008000100 */
[----:B------:R-:W-:Y:S02]  /*07d0*/  ISETP.LT.U32.AND P0, PT, R5, 0x2, !P0 ;  /* 0x000000020500780c */ /* 0x000fe40004701070 */
[----:B------:R-:W-:Y:S02]  /*07e0*/  @P2 SHF.R.S32.HI R2, RZ, 0x1, R2 ;  /* 0x00000001ff022819 */ /* 0x000fe40000011402 */
[----:B------:R-:W-:Y:S02]  /*07f0*/  SEL R7, RZ, 0x1, !P0 ;  /* 0x00000001ff077807 */ /* 0x000fe40004000000 */
[----:B------:R-:W-:-:S04]  /*0800*/  @P2 ISETP.NE.AND P3, PT, R2, R3, PT ;  /* 0x000000030200220c */ /* 0x000fc80003f65270 */
[----:B------:R-:W-:Y:S01]  /*0810*/  @P2 SEL R6, RZ, 0x1, P3 ;  /* 0x00000001ff062807 */ /* 0x000fe20001800000 */
[----:B------:R0:W2:Y:S01]  /*0820*/  @!UP1 SYNCS.EXCH.64 URZ, [UR8+0x78], UR4 ;  /* 0x00007804083f95b2 */ /* 0x0000a20008000100 */
[----:B------:R-:W-:Y:S01]  /*0830*/  NOP ;  /* 0x0000000000007918 */ /* 0x000fe20000000000 */
[----:B------:R-:W-:Y:S06]  /*0840*/  @!P4 BRA `(.L_x_3) ;  /* 0x000000000008c947 */ /* 0x000fec0003800000 */
[----:B-12-4-:R-:W-:Y:S01]  /*0850*/  UCGABAR_ARV ;  /* 0x00000000000079c7 */ /* 0x016fe20008000000 */
[----:B------:R-:W-:Y:S05]  /*0860*/  BRA `(.L_x_4) ;  /* 0x0000000000047947 */ /* 0x000fea0003800000 */
.L_x_3:
[----:B-12-4-:R-:W-:Y:S01]  /*0870*/  NOP ;  /* 0x0000000000007918 */ /* 0x016fe20000000000 */
.L_x_4:
[----:B------:R-:W1:Y:S01]  /*0880*/  LDC R2, c[0x0][0x75c] ;  /* 0x0001d700ff027b82 */ /* 0x000e620000000800 */
[----:B------:R-:W-:Y:S01]  /*0890*/  IMAD.MOV.U32 R3, RZ, RZ, RZ ;  /* 0x000000ffff037224 */ /* 0x000fe200078e00ff */
[----:B-1----:R-:W-:Y:S01]  /*08a0*/  ISETP.NE.AND P3, PT, R2, 0x1, PT ;  /* 0x000000010200780c */ /* 0x002fe20003f65270 */
[----:B------:R-:W-:-:S12]  /*08b0*/  IMAD.U32 R2, RZ, RZ, UR10 ;  /* 0x0000000aff027e24 */ /* 0x000fd8000f8e00ff */
[----:B------:R-:W1:Y:S01]  /*08c0*/  @P3 LDC R15, c[0x0][0x10] ;  /* 0x00000400ff0f3b82 */ /* 0x000e620000000800 */
[----:B------:R-:W-:Y:S02]  /*08d0*/  @P3 IMAD.MOV.U32 R11, RZ, RZ, RZ ;  /* 0x000000ffff0b3224 */ /* 0x000fe400078e00ff */
[----:B------:R-:W-:-:S05]  /*08e0*/  @P3 IMAD.MOV.U32 R17, RZ, RZ, RZ ;  /* 0x000000ffff113224 */ /* 0x000fca00078e00ff */
[----:B------:R-:W2:Y:S01]  /*08f0*/  @!P3 LDC R9, c[0x0][0xc] ;  /* 0x00000300ff09bb82 */ /* 0x000ea20000000800 */
[----:B-1----:R-:W-:-:S04]  /*0900*/  @P3 IMAD.WIDE.U32 R14, R15, UR10, R10 ;  /* 0x0000000a0f0e3c25 */ /* 0x002fc8000f8e000a */
[----:B--2---:R-:W-:-:S04]  /*0910*/  @!P3 IMAD.WIDE.U32 R8, R10, R9, R2 ;  /* 0x000000090a08b225 */ /* 0x004fc800078e0002 */
[----:B------:R-:W-:Y:S02]  /*0920*/  @P3 IMAD.MOV.U32 R2, RZ, RZ, R14 ;  /* 0x000000ffff023224 */ /* 0x000fe400078e000e */
[----:B------:R-:W-:Y:S02]  /*0930*/  @P3 IMAD.IADD R3, R15, 0x1, R17 ;  /* 0x000000010f033824 */ /* 0x000fe400078e0211 */
[----:B------:R-:W-:Y:S02]  /*0940*/  @!P3 IMAD.MOV.U32 R2, RZ, RZ, R8 ;  /* 0x000000ffff02b224 */ /* 0x000fe400078e0008 */
[----:B------:R-:W-:Y:S01]  /*0950*/  @!P3 IMAD.MOV.U32 R3, RZ, RZ, R9 ;  /* 0x000000ffff03b224 */ /* 0x000fe200078e0009 */
[----:B------:R-:W-:Y:S06]  /*0960*/  @!P4 BRA `(.L_x_5) ;  /* 0x00000000000cc947 */ /* 0x000fec0003800000 */
[----:B------:R-:W-:Y:S01]  /*0970*/  UCGABAR_WAIT ;  /* 0x0000000000007dc7 */ /* 0x000fe20008000000 */
[----:B------:R-:W-:Y:S01]  /*0980*/  CCTL.IVALL ;  /* 0x00000000ff00798f */ /* 0x000fe20002000000 */
[----:B------:R-:W-:Y:S05]  /*0990*/  BRA `(.L_x_6) ;  /* 0x0000000000047947 */ /* 0x000fea0003800000 */
.L_x_5:
[----:B------:R-:W-:Y:S06]  /*09a0*/  BAR.SYNC.DEFER_BLOCKING 0x0 ;  /* 0x0000000000007b1d */ /* 0x000fec0000010000 */
.L_x_6:
[----:B------:R-:W-:Y:S05]  /*09b0*/  @!P1 BRA `(.L_x_7) ;  /* 0x0000009c008c9947 */ /* 0x000fea0003800000 */
[----:B------:R-:W-:-:S06]  /*09c0*/  UISETP.GT.U32.AND UP0, UPT, UR11, 0x1, UPT ;  /* 0x000000010b00788c */ /* 0x000fcc000bf04070 */
[----:B------:R-:W-:-:S13]  /*09d0*/  PLOP3.LUT P0, PT, PT, PT, UP0, 0x80, 0x0 ;  /* 0x000000000000781c */ /* 0x000fda0003f0f008 */
[----:B0-----:R-:W-:Y:S05]  /*09e0*/  @P0 EXIT ;  /* 0x000000000000094d */ /* 0x001fea0003800000 */
[----:B------:R-:W-:Y:S01]  /*09f0*/  ULDC.64 UR4, c[0x0][0x750] ;  /* 0x0001d40000047ab9 */ /* 0x000fe20000000a00 */
[----:B------:R-:W-:Y:S01]  /*0a00*/  PRMT R14, RZ, 0x7610, R14 ;  /* 0x00007610ff0e7816 */ /* 0x000fe2000000000e */
[----:B------:R-:W-:Y:S01]  /*0a10*/  IMAD.MOV.U32 R9, RZ, RZ, -0x1 ;  /* 0xffffffffff097424 */ /* 0x000fe200078e00ff */
[----:B------:R-:W-:Y:S01]  /*0a20*/  ISETP.GE.U32.AND P0, PT, R2, UR4, PT ;  /* 0x0000000402007c0c */ /* 0x000fe2000bf06070 */
[----:B------:R-:W-:Y:S02]  /*0a30*/  IMAD.MOV.U32 R12, RZ, RZ, -0x1 ;  /* 0xffffffffff0c7424 */ /* 0x000fe400078e00ff */
[----:B------:R-:W-:Y:S01]  /*0a40*/  IMAD.MOV.U32 R8, RZ, RZ, -0x1 ;  /* 0xffffffffff087424 */ /* 0x000fe200078e00ff */
[----:B------:R-:W-:-:S13]  /*0a50*/  ISETP.GE.U32.AND.EX P0, PT, R3, UR5, PT, P0 ;  /* 0x0000000503007c0c */ /* 0x000fda000bf06100 */
[----:B------:R-:W-:Y:S05]  /*0a60*/  @P0 BRA `(.L_x_8) ;  /* 0x0000000400280947 */ /* 0x000fea0003800000 */
[----:B------:R-:W0:Y:S01]  /*0a70*/  LDC.64 R22, c[0x0][0x728] ;  /* 0x0001ca00ff167b82 */ /* 0x000e220000000a00 */
[----:B------:R-:W-:Y:S02]  /*0a80*/  IMAD.MOV.U32 R8, RZ, RZ, R2 ;  /* 0x000000ffff087224 */ /* 0x000fe400078e0002 */
[----:B------:R-:W-:-:S05]  /*0a90*/  IMAD.MOV.U32 R9, RZ, RZ, R3 ;  /* 0x000000ffff097224 */ /* 0x000fca00078e0003 */
[----:B------:R-:W1:Y:S08]  /*0aa0*/  LDC R12, c[0x0][0x730] ;  /* 0x0001cc00ff0c7b82 */ /* 0x000e700000000800 */
[----:B------:R-:W2:Y:S01]  /*0ab0*/  LDC.64 R24, c[0x0][0x720] ;  /* 0x0001c800ff187b82 */ /* 0x000ea20000000a00 */
[----:B0-----:R-:W-:-:S04]  /*0ac0*/  ISETP.NE.U32.AND P0, PT, R22, RZ, PT ;  /* 0x000000ff1600720c */ /* 0x001fc80003f05070 */
[----:B------:R-:W-:-:S13]  /*0ad0*/  ISETP.NE.AND.EX P0, PT, R23, RZ, PT, P0 ;  /* 0x000000ff1700720c */ /* 0x000fda0003f05300 */
[----:B-12---:R-:W-:Y:S05]  /*0ae0*/  @!P0 BRA `(.L_x_9) ;  /* 0x0000000000288947 */ /* 0x006fea0003800000 */
[----:B------:R-:W0:Y:S02]  /*0af0*/  LDC R17, c[0x0][0x734] ;  /* 0x0001cd00ff117b82 */ /* 0x000e240000000800 */
[----:B0-----:R-:W-:-:S05]  /*0b00*/  IADD3 R17, P0, R2, R17, RZ ;  /* 0x0000001102117210 */ /* 0x001fca0007f1e0ff */
[----:B------:R-:W-:-:S04]  /*0b10*/  IMAD.X R21, RZ, RZ, R3, P0 ;  /* 0x000000ffff157224 */ /* 0x000fc800000e0603 */
[----:B------:R-:W-:-:S04]  /*0b20*/  IMAD.WIDE.U32 R8, R21, R22, RZ ;  /* 0x0000001615087225 */ /* 0x000fc800078e00ff */
[----:B------:R-:W-:-:S04]  /*0b30*/  IMAD.WIDE.U32 R14, P0, R17, R23, R8 ;  /* 0x00000017110e7225 */ /* 0x000fc80007800008 */
[----:B------:R-:W-:-:S04]  /*0b40*/  IMAD.WIDE.U32 R8, R17, R22, RZ ;  /* 0x0000001611087225 */ /* 0x000fc800078e00ff */
[----:B------:R-:W-:Y:S01]  /*0b50*/  IMAD.X R17, RZ, RZ, RZ, P0 ;  /* 0x000000ffff117224 */ /* 0x000fe200000e06ff */
[----:B------:R-:W-:Y:S01]  /*0b60*/  IADD3 RZ, P0, R9, R14, RZ ;  /* 0x0000000e09ff7210 */ /* 0x000fe20007f1e0ff */
[----:B------:R-:W-:-:S04]  /*0b70*/  IMAD.MOV.U32 R16, RZ, RZ, R15 ;  /* 0x000000ffff107224 */ /* 0x000fc800078e000f */
[----:B------:R-:W-:-:S08]  /*0b80*/  IMAD.WIDE.U32.X R8, R21, R23, R16, P0 ;  /* 0x0000001715087225 */ /* 0x000fd000000e0410 */
.L_x_9:
[----:B------:R-:W0:Y:S01]  /*0b90*/  LDC.64 R26, c[0x0][0x740] ;  /* 0x0001d000ff1a7b82 */ /* 0x000e220000000a00 */
[-CC-:B------:R-:W-:Y:S02]  /*0ba0*/  SHF.R.U64 R28, R8, R12.reuse, R9.reuse ;  /* 0x0000000c081c7219 */ /* 0x180fe40000001209 */
[----:B------:R-:W-:Y:S02]  /*0bb0*/  SHF.R.U32.HI R8, RZ, R12, R9 ;  /* 0x0000000cff087219 */ /* 0x000fe40000011609 */
[----:B------:R-:W-:-:S03]  /*0bc0*/  IADD3 R11, P0, RZ, -R28, RZ ;  /* 0x8000001cff0b7210 */ /* 0x000fc60007f1e0ff */
[----:B------:R-:W1:Y:S02]  /*0bd0*/  LDC R14, c[0x0][0x718] ;  /* 0x0001c600ff0e7b82 */ /* 0x000e640000000800 */
[----:B------:R-:W-:-:S04]  /*0be0*/  IMAD.X R9, RZ, RZ, ~R8, P0 ;  /* 0x000000ffff097224 */ /* 0x000fc800000e0e08 */
[-C--:B------:R-:W-:Y:S02]  /*0bf0*/  IMAD R12, R9, R24.reuse, RZ ;  /* 0x00000018090c7224 */ /* 0x080fe400078e02ff */
[----:B------:R-:W2:Y:S01]  /*0c00*/  LDC R20, c[0x0][0x708] ;  /* 0x0001c200ff147b82 */ /* 0x000ea20000000800 */
[----:B------:R-:W-:-:S04]  /*0c10*/  IMAD.WIDE.U32 R8, R11, R24, R2 ;  /* 0x000000180b087225 */ /* 0x000fc800078e0002 */
[----:B------:R-:W-:-:S03]  /*0c20*/  IMAD R11, R11, R25, R12 ;  /* 0x000000190b0b7224 */ /* 0x000fc600078e020c */
[----:B------:R-:W3:Y:S01]  /*0c30*/  LDC R22, c[0x0][0x758] ;  /* 0x0001d600ff167b82 */ /* 0x000ee20000000800 */
[----:B------:R-:W-:Y:S01]  /*0c40*/  IMAD.IADD R9, R9, 0x1, R11 ;  /* 0x0000000109097824 */ /* 0x000fe200078e020b */
[----:B0-----:R-:W-:Y:S01]  /*0c50*/  ISETP.NE.U32.AND P0, PT, R26, RZ, PT ;  /* 0x000000ff1a00720c */ /* 0x001fe20003f05070 */
[----:B------:R-:W-:-:S03]  /*0c60*/  IMAD.MOV.U32 R11, RZ, RZ, -0x1 ;  /* 0xffffffffff0b7424 */ /* 0x000fc600078e00ff */
[----:B------:R-:W-:Y:S02]  /*0c70*/  ISETP.NE.AND.EX P0, PT, R27, RZ, PT, P0 ;  /* 0x000000ff1b00720c */ /* 0x000fe40003f05300 */
[----:B------:R-:W0:Y:S01]  /*0c80*/  LDC R21, c[0x0][0x700] ;  /* 0x0001c000ff157b82 */ /* 0x000e220000000800 */
[-CC-:B-1----:R-:W-:Y:S02]  /*0c90*/  SHF.R.U64 R16, R8, R14.reuse, R9.reuse ;  /* 0x0000000e08107219 */ /* 0x182fe40000001209 */
[----:B------:R-:W-:-:S05]  /*0ca0*/  SHF.R.U32.HI R9, RZ, R14, R9 ;  /* 0x0000000eff097219 */ /* 0x000fca0000011609 */
[----:B------:R-:W1:Y:S01]  /*0cb0*/  LDC R23, c[0x0][0x748] ;  /* 0x0001d200ff177b82 */ /* 0x000e620000000800 */
[-CC-:B--2---:R-:W-:Y:S02]  /*0cc0*/  SHF.R.U64 R29, R16, R20.reuse, R9.reuse ;  /* 0x00000014101d7219 */ /* 0x184fe40000001209 */
[----:B------:R-:W-:Y:S01]  /*0cd0*/  SHF.R.U32.HI R9, RZ, R20, R9 ;  /* 0x00000014ff097219 */ /* 0x000fe20000011609 */
[----:B------:R-:W-:Y:S02]  /*0ce0*/  IMAD R20, R19, R18, R10 ;  /* 0x0000001213147224 */ /* 0x000fe400078e020a */
[----:B------:R-:W-:Y:S02]  /*0cf0*/  IMAD.MOV.U32 R19, RZ, RZ, 0x1 ;  /* 0x00000001ff137424 */ /* 0x000fe400078e00ff */
[----:B------:R-:W2:Y:S01]  /*0d00*/  LDC R25, c[0x0][0x738] ;  /* 0x0001ce00ff197b82 */ /* 0x000ea20000000800 */
[-C--:B---3--:R-:W-:Y:S02]  /*0d10*/  SHF.L.U32 R8, R11, R22.reuse, RZ ;  /* 0x000000160b087219 */ /* 0x088fe400000006ff */
[----:B------:R-:W-:-:S02]  /*0d20*/  SHF.R.U64 R18, R29, R22, R9 ;  /* 0x000000161d127219 */ /* 0x000fc40000001209 */
[----:B------:R-:W-:Y:S02]  /*0d30*/  LOP3.LUT R12, RZ, R8, RZ, 0x33, !PT ;  /* 0x00000008ff0c7212 */ /* 0x000fe400078e33ff */
[----:B------:R-:W-:Y:S01]  /*0d40*/  SHF.R.U32.HI R9, RZ, R22, R9 ;  /* 0x00000016ff097219 */ /* 0x000fe20000011609 */
[----:B------:R-:W3:Y:S01]  /*0d50*/  LDC R24, c[0x0][0x710] ;  /* 0x0001c400ff187b82 */ /* 0x000ee20000000800 */
[----:B------:R-:W-:Y:S01]  /*0d60*/  IMAD.MOV.U32 R8, RZ, RZ, R18 ;  /* 0x000000ffff087224 */ /* 0x000fe200078e0012 */
[----:B------:R-:W-:Y:S06]  /*0d70*/  @!P0 BRA `(.L_x_10) ;  /* 0x0000000000288947 */ /* 0x000fec0003800000 */
[----:B------:R-:W4:Y:S02]  /*0d80*/  LDC R15, c[0x0][0x74c] ;  /* 0x0001d300ff0f7b82 */ /* 0x000f240000000800 */
[----:B----4-:R-:W-:-:S05]  /*0d90*/  IADD3 R15, P0, R18, R15, RZ ;  /* 0x0000000f120f7210 */ /* 0x010fca0007f1e0ff */
        /* <DEDUP_REMOVED lines=8> */
.L_x_10:
[----:B-1----:R-:W-:Y:S01]  /*0e20*/  SHF.R.U64 R10, R8, R23, R9 ;  /* 0x00000017080a7219 */ /* 0x002fe20000001209 */
[----:B0-----:R-:W-:Y:S01]  /*0e30*/  VIADD R11, R21, 0xffffffff ;  /* 0xffffffff150b7836 */ /* 0x001fe20000000000 */
[----:B------:R-:W-:Y:S01]  /*0e40*/  SHF.L.U32 R8, R19, R22, RZ ;  /* 0x0000001613087219 */ /* 0x000fe200000006ff */
[----:B------:R-:W-:Y:S01]  /*0e50*/  IMAD.MOV.U32 R14, RZ, RZ, 0x1 ;  /* 0x00000001ff0e7424 */ /* 0x000fe200078e00ff */
[----:B------:R-:W-:Y:S01]  /*0e60*/  LOP3.LUT R9, R29, R12, RZ, 0xc0, !PT ;  /* 0x0000000c1d097212 */ /* 0x000fe200078ec0ff */
[----:B------:R-:W-:Y:S01]  /*0e70*/  IMAD.MOV R12, RZ, RZ, -R10 ;  /* 0x000000ffff0c7224 */ /* 0x000fe200078e0a0a */
[----:B------:R-:W-:Y:S02]  /*0e80*/  SEL R13, R13, R20, !P3 ;  /* 0x000000140d0d7207 */ /* 0x000fe40005800000 */
[----:B------:R-:W-:Y:S01]  /*0e90*/  LOP3.LUT R11, R16, R11, RZ, 0xc0, !PT ;  /* 0x0000000b100b7212 */ /* 0x000fe200078ec0ff */
[----:B------:R-:W-:Y:S02]  /*0ea0*/  IMAD R10, R8, R10, R9 ;  /* 0x0000000a080a7224 */ /* 0x000fe400078e0209 */
[----:B--2---:R-:W-:-:S02]  /*0eb0*/  IMAD R8, R12, R25, R18 ;  /* 0x000000190c087224 */ /* 0x004fc400078e0212 */
[----:B---3--:R-:W-:Y:S02]  /*0ec0*/  IMAD R13, R10, R24, R13 ;  /* 0x000000180a0d7224 */ /* 0x008fe400078e020d */
[----:B------:R-:W-:-:S05]  /*0ed0*/  IMAD R8, R8, R21, R11 ;  /* 0x0000001508087224 */ /* 0x000fca00078e020b */
[----:B------:R-:W-:Y:S02]  /*0ee0*/  SEL R12, R8, R13, !P3 ;  /* 0x0000000d080c7207 */ /* 0x000fe40005800000 */
[----:B------:R-:W-:Y:S01]  /*0ef0*/  SEL R9, R13, R8, !P3 ;  /* 0x000000080d097207 */ /* 0x000fe20005800000 */
[----:B------:R-:W-:-:S07]  /*0f00*/  IMAD.MOV.U32 R8, RZ, RZ, R28 ;  /* 0x000000ffff087224 */ /* 0x000fce00078e001c */
.L_x_8:
[----:B------:R-:W-:-:S08]  /*0f10*/  NOP ;  /* 0x0000000000007918 */ /* 0x000fd00000000000 */
[----:B------:R-:W0:Y:S02]  /*0f20*/  USETMAXREG.TRY_ALLOC.CTAPOOL UP0, 0xe8 ;  /* 0x000000e8000079c8 */ /* 0x000e240008000600 */
[----:B0-----:R-:W-:-:S13]  /*0f30*/  PLOP3.LUT P0, PT, PT, PT, UP0, 0x80, 0x0 ;  /* 0x000000000000781c */ /* 0x001fda0003f0f008 */
[----:B------:R-:W-:Y:S05]  /*0f40*/  @!P0 BRA `(.L_x_8) ;  /* 0xfffffffc00f08947 */ /* 0x000fea000383ffff */
[----:B------:R-:W-:Y:S01]  /*0f50*/  ULDC.64 UR4, c[0x0][0x698] ;  /* 0x0001a60000047ab9 */ /* 0x000fe20000000a00 */
[----:B------:R-:W-:Y:S01]  /*0f60*/  ULDC.64 UR14, c[0x0][0x208] ;  /* 0x00008200000e7ab9 */ /* 0x000fe20000000a00 */
[----:B------:R-:W-:-:S04]  /*0f70*/  ISETP.NE.U32.AND P0, PT, RZ, UR4, PT ;  /* 0x00000004ff007c0c */ /* 0x000fc8000bf05070 */
[----:B------:R-:W-:-:S13]  /*0f80*/  ISETP.NE.AND.EX P0, PT, RZ, UR5, PT, P0 ;  /* 0x00000005ff007c0c */ /* 0x000fda000bf05300 */
[----:B------:R-:W-:Y:S05]  /*0f90*/  @!P0 BRA `(.L_x_11) ;  /* 0x0000000000208947 */ /* 0x000fea0003800000 */
[----:B------:R-:W0:Y:S02]  /*0fa0*/  LDC.64 R10, c[0x0][0x698] ;  /* 0x0001a600ff0a7b82 */ /* 0x000e240000000a00 */
[----:B0-----:R-:W2:Y:S02]  /*0fb0*/  LDG.E.64 R10, desc[UR14][R10.64] ;  /* 0x0000000e0a0a7981 */ /* 0x001ea4000c1e1b00 */
[----:B--2---:R-:W-:-:S04]  /*0fc0*/  ISETP.NE.U32.AND P0, PT, R10, RZ, PT ;  /* 0x000000ff0a00720c */ /* 0x004fc80003f05070 */
[----:B------:R-:W-:-:S13]  /*0fd0*/  ISETP.NE.AND.EX P0, PT, R11, RZ, PT, P0 ;  /* 0x000000ff0b00720c */ /* 0x000fda0003f05300 */
[----:B------:R-:W-:Y:S05]  /*0fe0*/  @!P0 BRA `(.L_x_11) ;  /* 0x00000000000c8947 */ /* 0x000fea0003800000 */
[----:B------:R-:W2:Y:S02]  /*0ff0*/  LD.E R10, desc[UR14][R10.64] ;  /* 0x0000000e0a0a7980 */ /* 0x000ea4000c101900 */
[----:B--2---:R-:W-:Y:S01]  /*1000*/  R2UR UR19, R10 ;  /* 0x000000000a1372ca */ /* 0x004fe200000e0000 */
[----:B------:R-:W-:-:S14]  /*1010*/  BRA `(.L_x_12) ;  /* 0x0000000000247947 */ /* 0x000fdc0003800000 */
.L_x_11:
[----:B------:R-:W-:Y:S02]  /*1020*/  ULDC.64 UR4, c[0x0][0x688] ;  /* 0x0001a20000047ab9 */ /* 0x000fe40000000a00 */
[----:B------:R-:W-:-:S04]  /*1030*/  ISETP.NE.U32.AND P0, PT, RZ, UR4, PT ;  /* 0x00000004ff007c0c */ /* 0x000fc8000bf05070 */
[----:B------:R-:W-:-:S13]  /*1040*/  ISETP.NE.AND.EX P0, PT, RZ, UR5, PT, P0 ;  /* 0x00000005ff007c0c */ /* 0x000fda000bf05300 */
[----:B------:R-:W-:Y:S05]  /*1050*/  @!P0 BRA `(.L_x_13) ;  /* 0x0000000000108947 */ /* 0x000fea0003800000 */
[----:B------:R-:W0:Y:S02]  /*1060*/  LDC.64 R10, c[0x0][0x688] ;  /* 0x0001a200ff0a7b82 */ /* 0x000e240000000a00 */
[----:B0-----:R-:W2:Y:S02]  /*1070*/  LDG.E R10, desc[UR14][R10.64] ;  /* 0x0000000e0a0a7981 */ /* 0x001ea4000c1e1900 */
[----:B--2---:R-:W-:Y:S01]  /*1080*/  R2UR UR19, R10 ;  /* 0x000000000a1372ca */ /* 0x004fe200000e0000 */
[----:B------:R-:W-:-:S14]  /*1090*/  BRA `(.L_x_12) ;  /* 0x0000000000047947 */ /* 0x000fdc0003800000 */
.L_x_13:
[----:B------:R-:W-:-:S05]  /*10a0*/  ULDC UR19, c[0x0][0x680] ;  /* 0x0001a00000137ab9 */ /* 0x000fca0000000800 */
.L_x_12:
[----:B------:R-:W-:Y:S02]  /*10b0*/  ULDC.64 UR4, c[0x0][0x6a0] ;  /* 0x0001a80000047ab9 */ /* 0x000fe40000000a00 */
        /* <DEDUP_REMOVED lines=11> */
.L_x_14:
        /* <DEDUP_REMOVED lines=8> */
.L_x_16:
[----:B------:R-:W-:-:S05]  /*11f0*/  ULDC UR18, c[0x0][0x684] ;  /* 0x0001a10000127ab9 */ /* 0x000fca0000000800 */
.L_x_15:
[----:B------:R-:W-:-:S13]  /*1200*/  LOP3.LUT P0, RZ, R14, 0xff, RZ, 0xc0, !PT ;  /* 0x000000ff0eff7812 */ /* 0x000fda000780c0ff */
[----:B------:R-:W-:Y:S05]  /*1210*/  @!P0 EXIT ;  /* 0x000000000000894d */ /* 0x000fea0003800000 */
[----:B------:R-:W-:Y:S01]  /*1220*/  ULDC UR4, c[0x0][0x28c] ;  /* 0x0000a30000047ab9 */ /* 0x000fe20000000800 */
[----:B------:R-:W-:Y:S02]  /*1230*/  ULOP3.LUT UR20, UR6, 0x1, URZ, 0xfc, !UPT ;  /* 0x0000000106147892 */ /* 0x000fe4000f8efc3f */
[----:B------:R-:W-:-:S04]  /*1240*/  UIADD3 UR4, UR4, 0x3f, URZ ;  /* 0x0000003f04047890 */ /* 0x000fc8000fffe03f */
[----:B------:R-:W-:-:S04]  /*1250*/  USHF.R.S32.HI UR5, URZ, 0x1f, UR4 ;  /* 0x0000001f3f057899 */ /* 0x000fc80008011404 */
[----:B------:R-:W-:-:S03]  /*1260*/  ULEA.HI UR5, UR5, UR4, URZ, 0x6 ;  /* 0x0000000405057291 */ /* 0x000fc6000f8f303f */
[----:B------:R-:W-:Y:S01]  /*1270*/  UMOV UR4, URZ ;  /* 0x0000003f00047c82 */ /* 0x000fe20008000000 */
[----:B------:R-:W-:-:S03]  /*1280*/  USHF.R.S32.HI UR7, URZ, 0x6, UR5 ;  /* 0x000000063f077899 */ /* 0x000fc60008011405 */
[----:B------:R-:W-:-:S09]  /*1290*/  UMOV UR5, URZ ;  /* 0x0000003f00057c82 */ /* 0x000fd20008000000 */
.L_x_281:
[----:B------:R-:W-:Y:S02]  /*12a0*/  LOP3.LUT R10, R0, 0x80, RZ, 0xc0, !PT ;  /* 0x00000080000a7812 */ /* 0x000fe400078ec0ff */
[----:B------:R-:W-:Y:S02]  /*12b0*/  CS2R R86, SRZ ;  /* 0x0000000000567805 */ /* 0x000fe4000001ff00 */
[----:B-1----:R-:W-:Y:S02]  /*12c0*/  CS2R R88, SRZ ;  /* 0x0000000000587805 */ /* 0x002fe4000001ff00 */
[----:B------:R-:W-:Y:S02]  /*12d0*/  CS2R R90, SRZ ;  /* 0x00000000005a7805 */ /* 0x000fe4000001ff00 */
[----:B------:R-:W-:Y:S02]  /*12e0*/  SHF.R.U32.HI R11, RZ, 0x7, R10 ;  /* 0x00000007ff0b7819 */ /* 0x000fe4000001160a */
[----:B------:R-:W-:-:S02]  /*12f0*/  CS2R R92, SRZ ;  /* 0x00000000005c7805 */ /* 0x000fc4000001ff00 */
[----:B------:R-:W-:Y:S02]  /*1300*/  VIMNMX R10, RZ, UR7, PT ;  /* 0x00000007ff0a7c48 */ /* 0x000fe4000bfe0100 */
[----:B---3--:R-:W-:Y:S02]  /*1310*/  CS2R R94, SRZ ;  /* 0x00000000005e7805 */ /* 0x008fe4000001ff00 */
[----:B------:R-:W-:Y:S02]  /*1320*/  CS2R R96, SRZ ;  /* 0x0000000000607805 */ /* 0x000fe4000001ff00 */
[----:B------:R-:W-:Y:S01]  /*1330*/  CS2R R98, SRZ ;  /* 0x0000000000627805 */ /* 0x000fe2000001ff00 */
[----:B------:R-:W0:Y:S01]  /*1340*/  SHFL.IDX PT, R11, R11, RZ, 0x1f ;  /* 0x00001fff0b0b7589 */ /* 0x000e2200000e0000 */
[----:B------:R-:W-:Y:S02]  /*1350*/  IADD3 R10, -R10, UR7, RZ ;  /* 0x000000070a0a7c10 */ /* 0x000fe4000fffe1ff */
[----:B------:R-:W-:-:S02]  /*1360*/  CS2R R100, SRZ ;  /* 0x0000000000647805 */ /* 0x000fc4000001ff00 */
[----:B------:R-:W-:Y:S02]  /*1370*/  CS2R R102, SRZ ;  /* 0x0000000000667805 */ /* 0x000fe4000001ff00 */
[----:B------:R-:W-:Y:S02]  /*1380*/  CS2R R104, SRZ ;  /* 0x0000000000687805 */ /* 0x000fe4000001ff00 */
[----:B------:R-:W-:Y:S02]  /*1390*/  ISETP.GE.AND P0, PT, R10, 0x1, PT ;  /* 0x000000010a00780c */ /* 0x000fe40003f06270 */
[----:B------:R-:W-:Y:S02]  /*13a0*/  CS2R R106, SRZ ;  /* 0x00000000006a7805 */ /* 0x000fe4000001ff00 */
[----:B------:R-:W-:Y:S02]  /*13b0*/  CS2R R108, SRZ ;  /* 0x00000000006c7805 */ /* 0x000fe4000001ff00 */
[----:B------:R-:W-:-:S02]  /*13c0*/  CS2R R110, SRZ ;  /* 0x00000000006e7805 */ /* 0x000fc4000001ff00 */
[----:B------:R-:W-:Y:S02]  /*13d0*/  CS2R R112, SRZ ;  /* 0x0000000000707805 */ /* 0x000fe4000001ff00 */
[----:B------:R-:W-:Y:S02]  /*13e0*/  CS2R R114, SRZ ;  /* 0x0000000000727805 */ /* 0x000fe4000001ff00 */
[----:B------:R-:W-:Y:S02]  /*13f0*/  CS2R R116, SRZ ;  /* 0x0000000000747805 */ /* 0x000fe4000001ff00 */
        /* <DEDUP_REMOVED lines=12> */
[----:B0-----:R-:W-:Y:S02]  /*14c0*/  R2UR UR8, R11 ;  /* 0x000000000b0872ca */ /* 0x001fe400000e0000 */
        /* <DEDUP_REMOVED lines=35> */
[----:B------:R-:W-:Y:S01]  /*1700*/  CS2R R84, SRZ ;  /* 0x0000000000547805 */ /* 0x000fe2000001ff00 */
[----:B--2-4-:R-:W-:Y:S06]  /*1710*/  @!P0 BRA `(.L_x_17) ;  /* 0x0000000400608947 */ /* 0x014fec0003800000 */
[----:B------:R-:W0:Y:S01]  /*1720*/  S2UR UR11, SR_CgaCtaId ;  /* 0x00000000000b79c3 */ /* 0x000e220000008800 */
[----:B------:R-:W-:Y:S01]  /*1730*/  ULEA.HI UR9, UR8, UR8, URZ, 0x1 ;  /* 0x0000000808097291 */ /* 0x000fe2000f8f083f */
[----:B------:R-:W-:Y:S01]  /*1740*/  IMAD.U32 R17, RZ, RZ, UR4 ;  /* 0x00000004ff117e24 */ /* 0x000fe2000f8e00ff */
[----:B------:R-:W-:Y:S01]  /*1750*/  UMOV UR10, 0x400 ;  /* 0x00000400000a7882 */ /* 0x000fe20000000000 */
[----:B------:R-:W-:Y:S01]  /*1760*/  IMAD.U32 R11, RZ, RZ, UR5 ;  /* 0x00000005ff0b7e24 */ /* 0x000fe2000f8e00ff */
[----:B------:R-:W-:Y:S02]  /*1770*/  ULOP3.LUT UR9, UR9, 0xffffe, URZ, 0xc0, !UPT ;  /* 0x000ffffe09097892 */ /* 0x000fe4000f8ec03f */
[----:B------:R-:W-:Y:S02]  /*1780*/  UPLOP3.LUT UP0, UPT, UPT, UPT, UPT, 0x40, 0x0 ;  /* 0x000000000000789c */ /* 0x000fe40003f0e870 */
[----:B------:R-:W-:Y:S01]  /*1790*/  UIADD3 UR9, UR8, -UR9, URZ ;  /* 0x8000000908097290 */ /* 0x000fe2000fffe03f */
[----:B------:R-:W-:Y:S01]  /*17a0*/  UMOV UR13, UR5 ;  /* 0x00000005000d7c82 */ /* 0x000fe20008000000 */
[----:B0-----:R-:W-:-:S04]  /*17b0*/  ULEA UR10, UR11, UR10, 0x18 ;  /* 0x0000000a0b0a7291 */ /* 0x001fc8000f8ec03f */
[----:B------:R-:W-:-:S04]  /*17c0*/  ULEA UR9, UR9, UR10, 0xc ;  /* 0x0000000a09097291 */ /* 0x000fc8000f8e603f */
[----:B------:R-:W-:-:S04]  /*17d0*/  UIADD3 UR9, UR9, 0x180, URZ ;  /* 0x0000018009097890 */ /* 0x000fc8000fffe03f */
[----:B------:R-:W-:-:S04]  /*17e0*/  USHF.R.U32.HI UR9, URZ, 0x4, UR9 ;  /* 0x000000043f097899 */ /* 0x000fc80008011609 */
[----:B------:R-:W-:-:S12]  /*17f0*/  ULOP3.LUT UR12, UR9, 0x3fff, URZ, 0xc0, !UPT ;  /* 0x00003fff090c7892 */ /* 0x000fd8000f8ec03f */
.L_x_24:
[----:B------:R-:W-:-:S06]  /*1800*/  UISETP.NE.AND UP1, UPT, UR20, 0x3, UPT ;  /* 0x000000031400788c */ /* 0x000fcc000bf25270 */
[----:B------:R-:W-:-:S13]  /*1810*/  PLOP3.LUT P1, PT, PT, PT, UP1, 0x80, 0x0 ;  /* 0x000000000000781c */ /* 0x000fda0003f2f018 */
[----:B0-----:R-:W-:Y:S05]  /*1820*/  @!P1 BRA `(.L_x_18) ;  /* 0x0000000000049947 */ /* 0x001fea0003800000 */
[----:B------:R-:W-:Y:S01]  /*1830*/  BPT.TRAP 0x1 ;  /* 0x000000040000795c */ /* 0x000fe20000300000 */
.L_x_18:
[----:B------:R-:W0:Y:S01]  /*1840*/  S2UR UR9, SR_CgaCtaId ;  /* 0x00000000000979c3 */ /* 0x000e220000008800 */
[----:B------:R-:W-:Y:S01]  /*1850*/  UMOV UR8, 0x400 ;  /* 0x0000040000087882 */ /* 0x000fe20000000000 */
[----:B------:R-:W-:Y:S01]  /*1860*/  SHF.L.U32 R15, R17, 0x1f, RZ ;  /* 0x0000001f110f7819 */ /* 0x000fe200000006ff */
[----:B0-----:R-:W-:-:S04]  /*1870*/  ULEA UR21, UR9, UR8, 0x18 ;  /* 0x0000000809157291 */ /* 0x001fc8000f8ec03f */
[----:B------:R-:W-:-:S09]  /*1880*/  ULEA UR8, UR13, UR21, 0x3 ;  /* 0x000000150d087291 */ /* 0x000fd2000f8e183f */
[----:B------:R0:W1:Y:S01]  /*1890*/  SYNCS.PHASECHK.TRANS64.TRYWAIT P0, [UR8], R15 ;  /* 0x0000000fff0075a7 */ /* 0x0000620008000148 */
[----:B------:R-:W-:Y:S05]  /*18a0*/  @!P1 BRA `(.L_x_19) ;  /* 0x0000000000049947 */ /* 0x000fea0003800000 */
[----:B------:R-:W-:Y:S01]  /*18b0*/  BPT.TRAP 0x1 ;  /* 0x000000040000795c */ /* 0x000fe20000300000 */
.L_x_19:
[C---:B------:R-:W-:Y:S02]  /*18c0*/  IMAD.SHL.U32 R13, R0.reuse, 0x20, RZ ;  /* 0x00000020000d7824 */ /* 0x040fe400078e00ff */
[C---:B------:R-:W-:Y:S02]  /*18d0*/  IMAD.SHL.U32 R14, R0.reuse, 0x200, RZ ;  /* 0x00000200000e7824 */ /* 0x040fe400078e00ff */
[----:B------:R-:W-:Y:S01]  /*18e0*/  IMAD.SHL.U32 R16, R0, 0x10, RZ ;  /* 0x0000001000107824 */ /* 0x000fe200078e00ff */
[----:B------:R-:W-:-:S04]  /*18f0*/  LOP3.LUT R13, R13, 0x1c00, RZ, 0xc0, !PT ;  /* 0x00001c000d0d7812 */ /* 0x000fc800078ec0ff */
[----:B------:R-:W-:Y:S01]  /*1900*/  LOP3.LUT R13, R13, 0x200, R14, 0xf8, !PT ;  /* 0x000002000d0d7812 */ /* 0x000fe200078ef80e */
[----:B------:R-:W-:-:S03]  /*1910*/  IMAD.U32 R14, RZ, RZ, UR13 ;  /* 0x0000000dff0e7e24 */ /* 0x000fc6000f8e00ff */
[----:B------:R-:W-:-:S04]  /*1920*/  LOP3.LUT R13, R13, 0x1c0, R16, 0xf8, !PT ;  /* 0x000001c00d0d7812 */ /* 0x000fc800078ef810 */
[----:B------:R-:W-:-:S05]  /*1930*/  SHF.R.U32.HI R13, RZ, 0x3, R13 ;  /* 0x00000003ff0d7819 */ /* 0x000fca000001160d */
[----:B------:R-:W-:Y:S01]  /*1940*/  IMAD R13, R14, 0x800, R13 ;  /* 0x000008000e0d7824 */ /* 0x000fe200078e020d */
[----:B-1----:R-:W-:Y:S06]  /*1950*/  @P0 BRA `(.L_x_20) ;  /* 0x0000000000080947 */ /* 0x002fec0003800000 */
[----:B------:R-:W1:Y:S02]  /*1960*/  SYNCS.PHASECHK.TRANS64.TRYWAIT P0, [UR8], R15 ;  /* 0x0000000fff0075a7 */ /* 0x000e640008000148 */
[----:B-1----:R-:W-:Y:S05]  /*1970*/  @!P0 BRA `(.L_x_21) ;  /* 0x000000a4008c8947 */ /* 0x002fea0003800000 */
.L_x_20:
[----:B------:R-:W-:Y:S01]  /*1980*/  LDS.64 R152, [R13+UR21+0x30180] ;  /* 0x030180150d987984 */ /* 0x000fe20008000a00 */
[----:B------:R-:W-:Y:S02]  /*1990*/  UIADD3 UR8, UR21, 0x18180, URZ ;  /* 0x0001818015087890 */ /* 0x000fe4000fffe03f */
[----:B------:R-:W-:Y:S01]  /*19a0*/  ULOP3.LUT UR16, UR12, 0x10000, URZ, 0xfc, !UPT ;  /* 0x000100000c107892 */ /* 0x000fe2000f8efc3f */
[----:B------:R-:W2:Y:S01]  /*19b0*/  LDS.64 R154, [R13+UR21+0x30580] ;  /* 0x030580150d9a7984 */ /* 0x000ea20008000a00 */
[----:B------:R-:W-:Y:S02]  /*19c0*/  USHF.R.U32.HI UR8, URZ, 0x4, UR8 ;  /* 0x000000043f087899 */ /* 0x000fe40008011608 */
[----:B------:R-:W-:Y:S02]  /*19d0*/  ULEA UR16, UR13, UR16, 0xa ;  /* 0x000000100d107291 */ /* 0x000fe4000f8e503f */
[----:B------:R-:W-:Y:S01]  /*19e0*/  ULOP3.LUT UR8, UR8, 0x3fff, URZ, 0xc0, !UPT ;  /* 0x00003fff08087892 */ /* 0x000fe2000f8ec03f */
[----:B------:R-:W-:Y:S01]  /*19f0*/  UMOV UR9, 0x80000020 ;  /* 0x8000002000097882 */ /* 0x000fe20000000000 */
[----:B------:R-:W-:-:S02]  /*1a00*/  UMOV UR11, 0x40000040 ;  /* 0x40000040000b7882 */ /* 0x000fc40000000000 */
[----:B------:R-:W-:-:S04]  /*1a10*/  ULOP3.LUT UR8, UR8, 0x10000, URZ, 0xfc, !UPT ;  /* 0x0001000008087892 */ /* 0x000fc8000f8efc3f */
[----:B------:R-:W-:-:S03]  /*1a20*/  ULEA UR17, UR13, UR8, 0xa ;  /* 0x000000080d117291 */ /* 0x000fc6000f8e503f */
[----:B------:R-:W-:-:S04]  /*1a30*/  UMOV UR8, UR16 ;  /* 0x0000001000087c82 */ /* 0x000fc80008000000 */
[----:B------:R-:W-:Y:S01]  /*1a40*/  UMOV UR10, UR17 ;  /* 0x00000011000a7c82 */ /* 0x000fe20008000000 */
[----:B--2---:R-:W-:-:S06]  /*1a50*/  WARPGROUP.ARRIVE ;  /* 0x00000000000079c5 */ /* 0x004fcc0000000000 */
[----:B------:R-:W-:Y:S01]  /*1a60*/  HGMMA.SP.64x128x32.F32 R88, gdesc[UR8], R88, UP0, R152, 0x0 ;  /* 0x09e09800085879f0 */ /* 0x000fe2000bf00a58 */
[----:B------:R-:W-:Y:S01]  /*1a70*/  UIADD3 UR8, UR16, 0x200, URZ ;  /* 0x0000020010087890 */ /* 0x000fe2000fffe03f */
[----:B------:R-:W-:-:S14]  /*1a80*/  UMOV UR9, 0x80000020 ;  /* 0x8000002000097882 */ /* 0x000fdc0000000000 */
[----:B------:R-:W-:Y:S01]  /*1a90*/  HGMMA.SP.64x128x32.F32 R24, gdesc[UR8], R24, UP0, R154, 0x0 ;  /* 0x09e09a00081879f0 */ /* 0x000fe2000bf00a18 */
[----:B------:R-:W-:Y:S02]  /*1aa0*/  UIADD3 UR8, UR16, 0x2, URZ ;  /* 0x0000000210087890 */ /* 0x000fe4000fffe03f */
[----:B------:R-:W-:Y:S01]  /*1ab0*/  UIADD3 UR10, UR17, 0x4, URZ ;  /* 0x00000004110a7890 */ /* 0x000fe2000fffe03f */
[----:B------:R-:W-:Y:S01]  /*1ac0*/  UMOV UR9, 0x80000020 ;  /* 0x8000002000097882 */ /* 0x000fe20000000000 */
[----:B------:R-:W-:-:S11]  /*1ad0*/  UMOV UR11, 0x40000040 ;  /* 0x40000040000b7882 */ /* 0x000fd60000000000 */
[----:B------:R-:W-:Y:S01]  /*1ae0*/  HGMMA.SP.64x128x32.F32 R88, gdesc[UR8], R88, R153, 0x0 ;  /* 0x09e09900085879f0 */ /* 0x000fe20008700a58 */
[----:B------:R-:W-:Y:S01]  /*1af0*/  UIADD3 UR8, UR16, 0x202, URZ ;  /* 0x0000020210087890 */ /* 0x000fe2000fffe03f */
[----:B------:R-:W-:-:S14]  /*1b00*/  UMOV UR9, 0x80000020 ;  /* 0x8000002000097882 */ /* 0x000fdc0000000000 */
[----:B------:R-:W-:Y:S03]  /*1b10*/  HGMMA.SP.64x128x32.F32 R24, gdesc[UR8], R24, R155, 0x0, gsb0 ;  /* 0x09e09b00081879f0 */ /* 0x000fe60008000a18 */
[----:B------:R-:W-:Y:S02]  /*1b20*/  WARPGROUP.DEPBAR.LE gsb0, 0x0 ;  /* 0x00008000000079c5 */ /* 0x000fe40000010000 */
[----:B------:R-:W-:Y:S05]  /*1b30*/  @!P1 BRA `(.L_x_22) ;  /* 0x0000000000049947 */ /* 0x000fea0003800000 */
[----:B------:R-:W-:Y:S01]  /*1b40*/  BPT.TRAP 0x1 ;  /* 0x000000040000795c */ /* 0x000fe20000300000 */
.L_x_22:
[----:B------:R-:W-:Y:S01]  /*1b50*/  LOP3.LUT P0, RZ, R6, R7, RZ, 0xc0, !PT ;  /* 0x0000000706ff7212 */ /* 0x000fe2000780c0ff */
[----:B------:R-:W-:-:S12]  /*1b60*/  UISETP.GT.U32.AND UP0, UPT, UR6, 0x1, UPT ;  /* 0x000000010600788c */ /* 0x000fd8000bf04070 */
[----:B------:R-:W-:-:S05]  /*1b70*/  @P0 LEA R13, R11, UR21, 0x3 ;  /* 0x000000150b0d0c11 */ /* 0x000fca000f8e18ff */
[----:B-1----:R-:W-:-:S05]  /*1b80*/  @P0 VIADD R14, R13, 0x30 ;  /* 0x000000300d0e0836 */ /* 0x002fca0000000000 */
[----:B------:R-:W-:-:S04]  /*1b90*/  @P0 PRMT R14, R5, 0x654, R14 ;  /* 0x00000654050e0816 */ /* 0x000fc8000000000e */
[----:B------:R1:W-:Y:S01]  /*1ba0*/  @P0 SYNCS.ARRIVE.TRANS64.RED.A1T0 RZ, [R14+URZ], RZ ;  /* 0x000000ff0eff09a7 */ /* 0x0003e2000810043f */
[----:B------:R-:W-:-:S13]  /*1bb0*/  PLOP3.LUT P0, PT, PT, PT, UP0, 0x80, 0x0 ;  /* 0x000000000000781c */ /* 0x000fda0003f0f008 */
[----:B-1----:R-:W-:Y:S05]  /*1bc0*/  @P0 BRA `(.L_x_23) ;  /* 0x0000000000040947 */ /* 0x002fea0003800000 */
[----:B------:R-:W-:Y:S01]  /*1bd0*/  BPT.TRAP 0x1 ;  /* 0x000000040000795c */ /* 0x000fe20000300000 */
.L_x_23:
[----:B------:R-:W-:Y:S01]  /*1be0*/  UIADD3 UR13, UR13, 0x1, URZ ;  /* 0x000000010d0d7890 */ /* 0x000fe2000fffe03f */
[C---:B------:R-:W-:Y:S01]  /*1bf0*/  ISETP.GT.AND P1, PT, R10.reuse, 0x1, PT ;  /* 0x000000010a00780c */ /* 0x040fe20003f24270 */
[----:B------:R-:W-:Y:S02]  /*1c00*/  VIADD R11, R11, 0x1 ;  /* 0x000000010b0b7836 */ /* 0x000fe40000000000 */
[----:B------:R-:W-:Y:S01]  /*1c10*/  UISETP.NE.AND UP0, UPT, UR13, 0x6, UPT ;  /* 0x000000060d00788c */ /* 0x000fe2000bf05270 */
[----:B------:R-:W-:Y:S02]  /*1c20*/  VIADD R10, R10, 0xffffffff ;  /* 0xffffffff0a0a7836 */ /* 0x000fe40000000000 */
[C---:B------:R-:W-:Y:S01]  /*1c30*/  ISETP.NE.AND P0, PT, R11.reuse, 0x6, PT ;  /* 0x000000060b00780c */ /* 0x040fe20003f05270 */
[----:B------:R-:W-:Y:S02]  /*1c40*/  USEL UR8, URZ, 0x1, UP0 ;  /* 0x000000013f087887 */ /* 0x000fe40008000000 */
[----:B------:R-:W-:Y:S01]  /*1c50*/  USEL UR13, UR13, URZ, UP0 ;  /* 0x0000003f0d0d7287 */ /* 0x000fe20008000000 */
[----:B------:R-:W-:Y:S01]  /*1c60*/  SEL R11, R11, RZ, P0 ;  /* 0x000000ff0b0b7207 */ /* 0x000fe20000000000 */
[----:B------:R-:W-:-:S02]  /*1c70*/  UPLOP3.LUT UP0, UPT, UPT, UPT, UPT, 0x80, 0x0 ;  /* 0x000000000000789c */ /* 0x000fc40003f0f070 */
[----:B------:R-:W-:Y:S01]  /*1c80*/  LOP3.LUT R17, R17, UR8, RZ, 0x3c, !PT ;  /* 0x0000000811117c12 */ /* 0x000fe2000f8e3cff */
[----:B------:R-:W-:Y:S08]  /*1c90*/  @P1 BRA `(.L_x_24) ;  /* 0xfffffff800d81947 */ /* 0x000ff0000383ffff */
.L_x_17:
[----:B------:R-:W1:Y:S01]  /*1ca0*/  LDC R18, c[0x0][0x288] ;  /* 0x0000a200ff127b82 */ /* 0x000e620000000800 */
[----:B------:R-:W-:Y:S01]  /*1cb0*/  LOP3.LUT R10, R0, 0x60, RZ, 0xc0, !PT ;  /* 0x00000060000a7812 */ /* 0x000fe200078ec0ff */
[----:B------:R-:W-:Y:S01]  /*1cc0*/  UIADD3 UR5, UR7, UR5, URZ ;  /* 0x0000000507057290 */ /* 0x000fe2000fffe03f */
[----:B------:R-:W-:Y:S01]  /*1cd0*/  SHF.R.U32.HI R11, RZ, 0x2, R0 ;  /* 0x00000002ff0b7819 */ /* 0x000fe20000011600 */
[----:B------:R-:W-:Y:S01]  /*1ce0*/  ULDC UR11, c[0x0][0x284] ;  /* 0x0000a100000b7ab9 */ /* 0x000fe20000000800 */
[----:B------:R-:W-:Y:S01]  /*1cf0*/  SHF.R.U32.HI R10, RZ, 0x5, R10 ;  /* 0x00000005ff0a7819 */ /* 0x000fe2000001160a */
[----:B------:R-:W-:Y:S01]  /*1d00*/  UISETP.GT.U32.AND UP0, UPT, UR5, 0x5, UPT ;  /* 0x000000050500788c */ /* 0x000fe2000bf04070 */
[----:B------:R-:W-:Y:S01]  /*1d10*/  LOP3.LUT R11, R11, 0x7, RZ, 0xc0, !PT ;  /* 0x000000070b0b7812 */ /* 0x000fe200078ec0ff */
[----:B------:R-:W-:Y:S01]  /*1d20*/  UISETP.GE.U32.AND UP1, UPT, UR7, 0x6, UPT ;  /* 0x000000060700788c */ /* 0x000fe2000bf26070 */
[----:B------:R-:W-:Y:S01]  /*1d30*/  SHF.R.U32.HI R14, RZ, 0x1, R0 ;  /* 0x00000001ff0e7819 */ /* 0x000fe20000011600 */
[----:B------:R-:W-:Y:S01]  /*1d40*/  IMAD.SHL.U32 R16, R10, 0x10, RZ ;  /* 0x000000100a107824 */ /* 0x000fe200078e00ff */
[----:B------:R-:W-:Y:S01]  /*1d50*/  SHF.R.S32.HI R219, RZ, 0x1f, R8 ;  /* 0x0000001fffdb7819 */ /* 0x000fe20000011408 */
[----:B------:R-:W-:Y:S01]  /*1d60*/  UISETP.LT.U32.AND UP0, UPT, UR7, 0x6, UP0 ;  /* 0x000000060700788c */ /* 0x000fe20008701070 */
[----:B------:R-:W-:-:S02]  /*1d70*/  WARPGROUP.DEPBAR.LE gsb0, 0x0 ;  /* 0x00008000000079c5 */ /* 0x000fc40000010000 */
[--C-:B------:R-:W-:Y:S01]  /*1d80*/  LOP3.LUT R13, R16, 0xfffffff0, R11.reuse, 0xe2, !PT ;  /* 0xfffffff0100d7812 */ /* 0x100fe200078ee20b */
[----:B------:R-:W-:Y:S01]  /*1d90*/  IMAD.SHL.U32 R16, R12, 0x80, RZ ;  /* 0x000000800c107824 */ /* 0x000fe200078e00ff */
[----:B------:R-:W-:Y:S01]  /*1da0*/  ULDC.64 UR12, c[0x0][0x6d0] ;  /* 0x0001b400000c7ab9 */ /* 0x000fe20000000a00 */
[----:B------:R-:W-:Y:S01]  /*1db0*/  IMAD R11, R10, -0x10, -R11 ;  /* 0xfffffff00a0b7824 */ /* 0x000fe200078e0a0b */
[----:B------:R-:W-:Y:S01]  /*1dc0*/  LOP3.LUT R13, R13, 0x40, R14, 0xf8, !PT ;  /* 0x000000400d0d7812 */ /* 0x000fe200078ef80e */
[----:B------:R-:W-:Y:S01]  /*1dd0*/  IMAD.SHL.U32 R14, R9, 0x100, RZ ;  /* 0x00000100090e7824 */ /* 0x000fe200078e00ff */
[----:B------:R-:W-:Y:S01]  /*1de0*/  LOP3.LUT R10, R4, 0x1, RZ, 0xc0, !PT ;  /* 0x00000001040a7812 */ /* 0x000fe200078ec0ff */
[----:B------:R-:W-:Y:S01]  /*1df0*/  UIMAD.WIDE.U32 UR8, UR5, -0x55555555, URZ ;  /* 0xaaaaaaab050878a5 */ /* 0x000fe2000f8e003f */
[----:B------:R-:W-:Y:S01]  /*1e00*/  LOP3.LUT R9, R0, 0x3, RZ, 0xc0, !PT ;  /* 0x0000000300097812 */ /* 0x000fe200078ec0ff */
[----:B------:R-:W-:Y:S01]  /*1e10*/  USEL UR10, URZ, 0x1, !UP0 ;  /* 0x000000013f0a7887 */ /* 0x000fe2000c000000 */
[----:B-1----:R-:W-:Y:S01]  /*1e20*/  ISETP.GE.AND P0, PT, R16, R18, PT ;  /* 0x000000121000720c */ /* 0x002fe20003f06270 */
[----:B------:R-:W-:Y:S01]  /*1e30*/  IMAD R17, R10, -0x40, R11 ;  /* 0xffffffc00a117824 */ /* 0x000fe200078e020b */
[----:B------:R-:W-:Y:S01]  /*1e40*/  LOP3.LUT R152, R13, R14, RZ, 0xfc, !PT ;  /* 0x0000000e0d987212 */ /* 0x000fe200078efcff */
[----:B------:R-:W-:Y:S01]  /*1e50*/  IMAD R11, R219, UR12, RZ ;  /* 0x0000000cdb0b7c24 */ /* 0x000fe2000f8e02ff */
[----:B------:R-:W-:Y:S01]  /*1e60*/  ISETP.GE.OR P0, PT, R14, UR11, P0 ;  /* 0x0000000b0e007c0c */ /* 0x000fe20008706670 */
[----:B------:R-:W-:Y:S01]  /*1e70*/  USHF.R.U32.HI UR8, URZ, 0x2, UR9 ;  /* 0x000000023f087899 */ /* 0x000fe20008011609 */
[----:B------:R-:W-:Y:S01]  /*1e80*/  SHF.R.S32.HI R153, RZ, 0x1f, R152 ;  /* 0x0000001fff997819 */ /* 0x000fe20000011498 */
[----:B------:R-:W-:Y:S01]  /*1e90*/  ULOP3.LUT UR4, UR4, UR10, URZ, 0x3c, !UPT ;  /* 0x0000000a04047292 */ /* 0x000fe2000f8e3c3f */
[C---:B0-----:R-:W-:Y:S01]  /*1ea0*/  IMAD R15, R8.reuse, UR13, R11 ;  /* 0x0000000d080f7c24 */ /* 0x041fe2000f8e020b */
[----:B------:R-:W-:Y:S01]  /*1eb0*/  UIMAD UR5, UR8, -0x6, UR5 ;  /* 0xfffffffa080578a4 */ /* 0x000fe2000f8e0205 */
[----:B------:R-:W-:Y:S01]  /*1ec0*/  IMAD R13, R9, -0x2, R18 ;  /* 0xfffffffe090d7824 */ /* 0x000fe200078e0212 */
[----:B------:R-:W-:Y:S01]  /*1ed0*/  @UP1 ULOP3.LUT UR4, UR4, 0x1, UR8, 0x78, !UPT ;  /* 0x0000000104041892 */ /* 0x000fe2000f8e7808 */
[----:B------:R-:W-:Y:S01]  /*1ee0*/  IMAD.WIDE.U32 R10, R8, UR12, R152 ;  /* 0x0000000c080a7c25 */ /* 0x000fe2000f8e0098 */
[----:B------:R-:W-:-:S03]  /*1ef0*/  IADD3 R9, -R14, UR11, R17 ;  /* 0x0000000b0e097c10 */ /* 0x000fc6000fffe111 */
[----:B------:R-:W-:Y:S02]  /*1f00*/  IMAD.IADD R15, R11, 0x1, R15 ;  /* 0x000000010b0f7824 */ /* 0x000fe400078e020f */
[----:B------:R-:W-:Y:S02]  /*1f10*/  IMAD.MOV.U32 R14, RZ, RZ, R10 ;  /* 0x000000ffff0e7224 */ /* 0x000fe400078e000a */
[----:B------:R-:W-:Y:S02]  /*1f20*/  IMAD.IADD R10, R13, 0x1, -R16 ;  /* 0x000000010d0a7824 */ /* 0x000fe400078e0a10 */
[----:B------:R-:W-:Y:S01]  /*1f30*/  IMAD.MOV.U32 R11, RZ, RZ, -0x1 ;  /* 0xffffffffff0b7424 */ /* 0x000fe200078e00ff */
[----:B------:R-:W-:Y:S06]  /*1f40*/  @P0 BRA `(.L_x_25) ;  /* 0x0000008000800947 */ /* 0x000fec0003800000 */
[----:B------:R-:W-:Y:S01]  /*1f50*/  FSETP.NEU.AND P0, PT, RZ, UR18, PT ;  /* 0x00000012ff007c0b */ /* 0x000fe2000bf0d000 */
[----:B------:R-:W-:Y:S01]  /*1f60*/  IMAD.WIDE R16, R12, 0x80, RZ ;  /* 0x000000800c107825 */ /* 0x000fe200078e02ff */
[----:B------:R-:W-:Y:S01]  /*1f70*/  ULDC.64 UR8, c[0x0][0x6c8] ;  /* 0x0001b20000087ab9 */ /* 0x000fe20000000a00 */
[----:B------:R-:W-:Y:S01]  /*1f80*/  ISETP.GT.AND P2, PT, R9, RZ, PT ;  /* 0x000000ff0900720c */ /* 0x000fe20003f44270 */
[----:B------:R-:W-:Y:S01]  /*1f90*/  BSSY B0, `(.L_x_25) ;  /* 0x000081b000007945 */ /* 0x000fe20003800000 */
[----:B------:R-:W-:Y:S02]  /*1fa0*/  IMAD.SHL.U32 R223, R0, 0x2, RZ ;  /* 0x0000000200df7824 */ /* 0x000fe400078e00ff */
[----:B------:R-:W-:Y:S01]  /*1fb0*/  IMAD R12, R17, UR8, RZ ;  /* 0x00000008110c7c24 */ /* 0x000fe2000f8e02ff */
[----:B------:R-:W-:Y:S02]  /*1fc0*/  ISETP.GT.AND P1, PT, R10, RZ, P2 ;  /* 0x000000ff0a00720c */ /* 0x000fe40001724270 */
[----:B------:R-:W-:-:S05]  /*1fd0*/  LOP3.LUT R223, R16, 0x6, R223, 0xf8, !PT ;  /* 0x0000000610df7812 */ /* 0x000fca00078ef8df */
[----:B------:R-:W-:-:S04]  /*1fe0*/  IMAD.WIDE.U32 R20, R223, UR8, R14 ;  /* 0x00000008df147c25 */ /* 0x000fc8000f8e000e */
[----:B------:R-:W-:-:S04]  /*1ff0*/  IMAD R13, R223, UR9, R12 ;  /* 0x00000009df0d7c24 */ /* 0x000fc8000f8e020c */
[----:B------:R-:W-:Y:S01]  /*2000*/  IMAD.IADD R155, R21, 0x1, R13 ;  /* 0x00000001159b7824 */ /* 0x000fe200078e020d */
[----:B------:R-:W-:Y:S06]  /*2010*/  @!P0 BRA `(.L_x_26) ;  /* 0x0000006400208947 */ /* 0x000fec0003800000 */
[----:B------:R-:W0:Y:S01]  /*2020*/  LDC.64 R12, c[0x0][0x6b0] ;  /* 0x0001ac00ff0c7b82 */ /* 0x000e220000000a00 */
[----:B------:R-:W-:Y:S01]  /*2030*/  ULDC.64 UR12, c[0x0][0x6b8] ;  /* 0x0001ae00000c7ab9 */ /* 0x000fe20000000a00 */
[----:B------:R-:W-:Y:S01]  /*2040*/  ULDC.64 UR16, c[0x0][0x6a8] ;  /* 0x0001aa0000107ab9 */ /* 0x000fe20000000a00 */
[----:B------:R-:W-:Y:S01]  /*2050*/  IMAD R219, R219, UR12, RZ ;  /* 0x0000000cdbdb7c24 */ /* 0x000fe2000f8e02ff */
[----:B------:R-:W-:Y:S01]  /*2060*/  ULDC.64 UR10, c[0x0][0x6c0] ;  /* 0x0001b000000a7ab9 */ /* 0x000fe20000000a00 */
[----:B------:R-:W-:-:S03]  /*2070*/  IMAD.WIDE.U32 R14, R8, UR12, R152 ;  /* 0x0000000c080e7c25 */ /* 0x000fc6000f8e0098 */
[----:B------:R-:W1:Y:S01]  /*2080*/  LDC.64 R158, c[0x0][0x6b0] ;  /* 0x0001ac00ff9e7b82 */ /* 0x000e620000000a00 */
[----:B------:R-:W-:Y:S02]  /*2090*/  IMAD R219, R8, UR13, R219 ;  /* 0x0000000d08db7c24 */ /* 0x000fe4000f8e02db */
[----:B0-----:R-:W-:Y:S02]  /*20a0*/  IMAD R16, R17, R12, RZ ;  /* 0x0000000c11107224 */ /* 0x001fe400078e02ff */
[----:B------:R-:W-:Y:S02]  /*20b0*/  IMAD.IADD R17, R15, 0x1, R219 ;  /* 0x000000010f117824 */ /* 0x000fe400078e02db */
[----:B------:R-:W-:Y:S02]  /*20c0*/  IMAD R221, R223, R13, R16 ;  /* 0x0000000ddfdd7224 */ /* 0x000fe400078e0210 */
[----:B------:R-:W-:-:S04]  /*20d0*/  IMAD.MOV.U32 R16, RZ, RZ, R14 ;  /* 0x000000ffff107224 */ /* 0x000fc800078e000e */
[----:B------:R-:W-:-:S04]  /*20e0*/  IMAD.WIDE.U32 R18, R223, R12, R16 ;  /* 0x0000000cdf127225 */ /* 0x000fc800078e0010 */
[----:B------:R-:W-:Y:S01]  /*20f0*/  IMAD.IADD R19, R19, 0x1, R221 ;  /* 0x0000000113137824 */ /* 0x000fe200078e02dd */
[----:B------:R-:W-:-:S04]  /*2100*/  LEA R22, P0, R18, UR16, 0x2 ;  /* 0x0000001012167c11 */ /* 0x000fc8000f8010ff */
[----:B------:R-:W-:-:S05]  /*2110*/  LEA.HI.X R23, R18, UR17, R19, 0x2, P0 ;  /* 0x0000001112177c11 */ /* 0x000fca00080f1413 */
[----:B------:R0:W2:Y:S01]  /*2120*/  @P1 LDG.E.LTC128B R156, desc[UR14][R22.64] ;  /* 0x0000000e169c1981 */ /* 0x0000a2000c1e1920 */
[----:B------:R-:W-:Y:S01]  /*2130*/  LEA R18, P0, R20, UR10, 0x2 ;  /* 0x0000000a14127c11 */ /* 0x000fe2000f8010ff */
[----:B------:R-:W-:Y:S01]  /*2140*/  IMAD.U32 R21, RZ, RZ, UR8 ;  /* 0x00000008ff157e24 */ /* 0x000fe2000f8e00ff */
[----:B------:R-:W-:Y:S01]  /*2150*/  ISETP.GT.AND P4, PT, R10, 0x1, P2 ;  /* 0x000000010a00780c */ /* 0x000fe20001784270 */
[----:B------:R-:W-:Y:S01]  /*2160*/  IMAD.U32 R157, RZ, RZ, UR8 ;  /* 0x00000008ff9d7e24 */ /* 0x000fe2000f8e00ff */
[----:B------:R-:W-:Y:S01]  /*2170*/  LEA.HI.X R19, R20, UR11, R155, 0x2, P0 ;  /* 0x0000000b14137c11 */ /* 0x000fe200080f149b */
[----:B------:R-:W-:Y:S01]  /*2180*/  IMAD.U32 R162, RZ, RZ, UR9 ;  /* 0x00000009ffa27e24 */ /* 0x000fe2000f8e00ff */
[----:B------:R-:W-:Y:S01]  /*2190*/  LEA R20, P0, R21, R18, 0x2 ;  /* 0x0000001215147211 */ /* 0x000fe200078010ff */
[----:B-1----:R-:W-:Y:S01]  /*21a0*/  IMAD.WIDE.U32 R160, R223, R12, R158 ;  /* 0x0000000cdfa07225 */ /* 0x002fe200078e009e */
[----:B------:R-:W-:Y:S02]  /*21b0*/  BSSY B1, `(.L_x_27) ;  /* 0x0000010000017945 */ /* 0x000fe40003800000 */
[----:B------:R-:W-:Y:S01]  /*21c0*/  LEA.HI.X R21, R157, R19, R162, 0x2, P0 ;  /* 0x000000139d157211 */ /* 0x000fe200000f14a2 */
[----:B------:R-:W-:Y:S01]  /*21d0*/  IMAD.IADD R165, R221, 0x1, R161 ;  /* 0x00000001dda57824 */ /* 0x000fe200078e02a1 */
[----:B------:R-:W-:Y:S01]  /*21e0*/  IADD3 R157, P0, R14, R160, RZ ;  /* 0x000000a00e9d7210 */ /* 0x000fe20007f1e0ff */
[----:B------:R-:W-:-:S03]  /*21f0*/  IMAD.WIDE.U32 R154, R223, R12, R152 ;  /* 0x0000000cdf9a7225 */ /* 0x000fc600078e0098 */
[----:B0-----:R-:W-:Y:S01]  /*2200*/  LEA R22, P5, R157, UR16, 0x2 ;  /* 0x000000109d167c11 */ /* 0x001fe2000f8a10ff */
[----:B------:R-:W-:Y:S02]  /*2210*/  IMAD.IADD R155, R221, 0x1, R155 ;  /* 0x00000001dd9b7824 */ /* 0x000fe400078e029b */
[----:B------:R-:W-:-:S04]  /*2220*/  IMAD.WIDE.U32 R154, R8, UR12, R154 ;  /* 0x0000000c089a7c25 */ /* 0x000fc8000f8e009a */
[----:B--2---:R-:W-:-:S04]  /*2230*/  FMUL R23, R156, UR18 ;  /* 0x000000129c177c20 */ /* 0x004fc80008400000 */
[----:B------:R-:W-:Y:S01]  /*2240*/  FFMA R163, R88, UR19, R23 ;  /* 0x0000001358a37c23 */ /* 0x000fe20008000017 */
[----:B------:R-:W-:-:S04]  /*2250*/  IMAD.X R88, R165, 0x1, R17, P0 ;  /* 0x00000001a5587824 */ /* 0x000fc800000e0611 */
[----:B------:R0:W-:Y:S01]  /*2260*/  @P1 STG.E desc[UR14][R18.64], R163 ;  /* 0x000000a312001986 */ /* 0x0001e2000c10190e */
[----:B------:R-:W-:Y:S01]  /*2270*/  LEA.HI.X R23, R157, UR17, R88, 0x2, P5 ;  /* 0x000000119d177c11 */ /* 0x000fe2000a8f1458 */
[----:B------:R-:W-:Y:S01]  /*2280*/  IMAD.MOV.U32 R88, RZ, RZ, R156 ;  /* 0x000000ffff587224 */ /* 0x000fe200078e009c */
[----:B------:R-:W-:Y:S06]  /*2290*/  @!P4 BRA `(.L_x_28) ;  /* 0x000000000004c947 */ /* 0x000fec0003800000 */
[----:B------:R1:W5:Y:S02]  /*22a0*/  LDG.E.LTC128B R88, desc[UR14][R22.64] ;  /* 0x0000000e16587981 */ /* 0x000364000c1e1920 */
.L_x_28:
[----:B------:R-:W-:Y:S05]  /*22b0*/  BSYNC B1 ;  /* 0x0000000000017941 */ /* 0x000fea0003800000 */
.L_x_27:
[----:B-----5:R-:W-:Y:S01]  /*22c0*/  FMUL R162, R88, UR18 ;  /* 0x0000001258a27c20 */ /* 0x020fe20008400000 */
[----:B------:R-:W-:Y:S01]  /*22d0*/  ISETP.GT.AND P0, PT, R9, 0x8, PT ;  /* 0x000000080900780c */ /* 0x000fe20003f04270 */
[----:B-1----:R-:W-:Y:S01]  /*22e0*/  IMAD.IADD R23, R219, 0x1, R155 ;  /* 0x00000001db177824 */ /* 0x002fe200078e029b */
[----:B------:R-:W-:Y:S01]  /*22f0*/  IADD3 R156, P6, R152, R160, RZ ;  /* 0x000000a0989c7210 */ /* 0x000fe20007fde0ff */
[----:B------:R-:W-:Y:S01]  /*2300*/  FFMA R89, R89, UR19, R162 ;  /* 0x0000001359597c23 */ /* 0x000fe200080000a2 */
[----:B------:R-:W-:Y:S01]  /*2310*/  ISETP.GT.AND P1, PT, R10, RZ, P0 ;  /* 0x000000ff0a00720c */ /* 0x000fe20000724270 */
[----:B------:R-:W-:Y:S01]  /*2320*/  BSSY B1, `(.L_x_29) ;  /* 0x000000b000017945 */ /* 0x000fe20003800000 */
[C---:B------:R-:W-:Y:S01]  /*2330*/  LEA R22, P5, R154.reuse, UR16, 0x2 ;  /* 0x000000109a167c11 */ /* 0x040fe2000f8a10ff */
[--C-:B------:R-:W-:Y:S01]  /*2340*/  IMAD.X R157, R153, 0x1, R165.reuse, P6 ;  /* 0x00000001999d7824 */ /* 0x100fe200030e06a5 */
[----:B------:R1:W-:Y:S01]  /*2350*/  @P4 STG.E desc[UR14][R20.64], R89 ;  /* 0x0000005914004986 */ /* 0x0003e2000c10190e */
[----:B------:R-:W-:Y:S01]  /*2360*/  IMAD.MOV.U32 R155, RZ, RZ, R165 ;  /* 0x000000ffff9b7224 */ /* 0x000fe200078e00a5 */
[----:B------:R-:W-:Y:S01]  /*2370*/  LEA.HI.X R23, R154, UR17, R23, 0x2, P5 ;  /* 0x000000119a177c11 */ /* 0x000fe2000a8f1417 */
[----:B------:R-:W-:-:S02]  /*2380*/  IMAD.MOV.U32 R154, RZ, RZ, R160 ;  /* 0x000000ffff9a7224 */ /* 0x000fc400078e00a0 */
[----:B------:R-:W-:-:S04]  /*2390*/  IMAD.WIDE.U32 R156, R8, UR12, R156 ;  /* 0x0000000c089c7c25 */ /* 0x000fc8000f8e009c */
[----:B------:R-:W-:Y:S01]  /*23a0*/  IMAD.MOV.U32 R161, RZ, RZ, R88 ;  /* 0x000000ffffa17224 */ /* 0x000fe200078e0058 */
[----:B------:R-:W-:Y:S06]  /*23b0*/  @!P1 BRA `(.L_x_30) ;  /* 0x0000000000049947 */ /* 0x000fec0003800000 */
[----:B------:R2:W5:Y:S02]  /*23c0*/  LDG.E.LTC128B R161, desc[UR14][R22.64+0x20] ;  /* 0x0000200e16a17981 */ /* 0x000564000c1e1920 */
.L_x_30:
[----:B------:R-:W-:Y:S05]  /*23d0*/  BSYNC B1 ;  /* 0x0000000000017941 */ /* 0x000fea0003800000 */
.L_x_29:
[----:B------:R-:W-:Y:S01]  /*23e0*/  ISETP.GT.AND P6, PT, R10, 0x1, P0 ;  /* 0x000000010a00780c */ /* 0x000fe200007c4270 */
[----:B-1---5:R-:W-:Y:S01]  /*23f0*/  FMUL R89, R161, UR18 ;  /* 0x00000012a1597c20 */ /* 0x022fe20008400000 */
[----:B------:R-:W-:Y:S01]  /*2400*/  IMAD.IADD R157, R219, 0x1, R157 ;  /* 0x00000001db9d7824 */ /* 0x000fe200078e029d */
[----:B------:R-:W-:Y:S01]  /*2410*/  LEA R88, P4, R156, UR16, 0x2 ;  /* 0x000000109c587c11 */ /* 0x000fe2000f8810ff */
[----:B------:R-:W-:-:S04]  /*2420*/  IMAD.WIDE.U32 R154, R12, 0x7, R154 ;  /* 0x000000070c9a7825 */ /* 0x000fc800078e009a */
[----:B0-----:R-:W-:Y:S01]  /*2430*/  FFMA R163, R90, UR19, R89 ;  /* 0x000000135aa37c23 */ /* 0x001fe20008000059 */
[----:B------:R-:W-:Y:S01]  /*2440*/  BSSY B1, `(.L_x_31) ;  /* 0x000000c000017945 */ /* 0x000fe20003800000 */
[----:B------:R-:W-:Y:S01]  /*2450*/  LEA.HI.X R89, R156, UR17, R157, 0x2, P4 ;  /* 0x000000119c597c11 */ /* 0x000fe2000a0f149d */
[----:B------:R-:W-:Y:S01]  /*2460*/  IMAD R218, R13, 0x7, RZ ;  /* 0x000000070dda7824 */ /* 0x000fe200078e02ff */
[----:B------:R-:W-:Y:S01]  /*2470*/  IADD3 R157, P4, R14, R154, RZ ;  /* 0x0000009a0e9d7210 */ /* 0x000fe20007f9e0ff */
[----:B------:R0:W-:Y:S01]  /*2480*/  @P1 STG.E desc[UR14][R18.64+0x20], R163 ;  /* 0x000020a312001986 */ /* 0x0001e2000c10190e */
[----:B------:R-:W-:Y:S01]  /*2490*/  ISETP.GT.AND P1, PT, R10, 0x8, P2 ;  /* 0x000000080a00780c */ /* 0x000fe20001724270 */
[----:B------:R-:W-:Y:S01]  /*24a0*/  IMAD.IADD R156, R155, 0x1, R218 ;  /* 0x000000019b9c7824 */ /* 0x000fe200078e02da */
[----:B------:R-:W-:Y:S01]  /*24b0*/  LEA R160, P5, R157, UR16, 0x2 ;  /* 0x000000109da07c11 */ /* 0x000fe2000f8a10ff */
[----:B------:R-:W-:Y:S02]  /*24c0*/  IMAD.MOV.U32 R220, RZ, RZ, R161 ;  /* 0x000000ffffdc7224 */ /* 0x000fe400078e00a1 */
[----:B------:R-:W-:Y:S01]  /*24d0*/  IMAD.X R162, R156, 0x1, R17, P4 ;  /* 0x000000019ca27824 */ /* 0x000fe200020e0611 */
[----:B------:R-:W-:Y:S09]  /*24e0*/  @!P6 BRA `(.L_x_32) ;  /* 0x000000000004e947 */ /* 0x000ff20003800000 */
[----:B------:R1:W5:Y:S02]  /*24f0*/  LDG.E.LTC128B R220, desc[UR14][R88.64+0x20] ;  /* 0x0000200e58dc7981 */ /* 0x000364000c1e1920 */
.L_x_32:
[----:B------:R-:W-:Y:S05]  /*2500*/  BSYNC B1 ;  /* 0x0000000000017941 */ /* 0x000fea0003800000 */
.L_x_31:
[----:B-----5:R-:W-:Y:S01]  /*2510*/  FMUL R90, R220, UR18 ;  /* 0x00000012dc5a7c20 */ /* 0x020fe20008400000 */
[----:B------:R-:W-:-:S03]  /*2520*/  LEA.HI.X R161, R157, UR17, R162, 0x2, P5 ;  /* 0x000000119da17c11 */ /* 0x000fc6000a8f14a2 */
[----:B------:R-:W-:-:S05]  /*2530*/  FFMA R155, R91, UR19, R90 ;  /* 0x000000135b9b7c23 */ /* 0x000fca000800005a */
[----:B------:R3:W-:Y:S04]  /*2540*/  @P6 STG.E desc[UR14][R20.64+0x20], R155 ;  /* 0x0000209b14006986 */ /* 0x0007e8000c10190e */
[----:B------:R4:W2:Y:S01]  /*2550*/  @P1 LDG.E.LTC128B R220, desc[UR14][R160.64] ;  /* 0x0000000ea0dc1981 */ /* 0x0008a2000c1e1920 */
[----:B------:R-:W-:Y:S01]  /*2560*/  IMAD.WIDE.U32 R214, R12, 0x7, R158 ;  /* 0x000000070cd67825 */ /* 0x000fe200078e009e */
[----:B------:R-:W-:-:S03]  /*2570*/  UIMAD UR10, UR9, 0x1c, URZ ;  /* 0x0000001c090a78a4 */ /* 0x000fc6000f8e023f */
[----:B------:R-:W-:Y:S01]  /*2580*/  IMAD.IADD R215, R218, 0x1, R215 ;  /* 0x00000001dad77824 */ /* 0x000fe200078e02d7 */
[----:B------:R-:W-:Y:S01]  /*2590*/  IADD3 R212, P4, R214, R12, RZ ;  /* 0x0000000cd6d47210 */ /* 0x000fe20007f9e0ff */
[----:B---3--:R-:W-:Y:S02]  /*25a0*/  IMAD.U32 R155, RZ, RZ, UR8 ;  /* 0x00000008ff9b7e24 */ /* 0x008fe4000f8e00ff */
[----:B------:R-:W-:-:S04]  /*25b0*/  IMAD.WIDE.U32 R90, R12, 0x7, R214 ;  /* 0x000000070c5a7825 */ /* 0x000fc800078e00d6 */
[----:B------:R-:W-:Y:S01]  /*25c0*/  IMAD.X R213, R215, 0x1, R13, P4 ;  /* 0x00000001d7d57824 */ /* 0x000fe200020e060d */
[----:B------:R-:W-:Y:S01]  /*25d0*/  IADD3 R210, P4, R90, R12, RZ ;  /* 0x0000000c5ad27210 */ /* 0x000fe20007f9e0ff */
[----:B------:R-:W-:-:S03]  /*25e0*/  IMAD.WIDE.U32 R158, R12, 0x7, R212 ;  /* 0x000000070c9e7825 */ /* 0x000fc600078e00d4 */
[----:B------:R-:W-:Y:S02]  /*25f0*/  IADD3.X R211, R13, R218, R91, P4, !PT ;  /* 0x000000da0dd37210 */ /* 0x000fe400027fe45b */
[----:B------:R-:W-:Y:S01]  /*2600*/  IADD3 R158, P4, R158, R12, RZ ;  /* 0x0000000c9e9e7210 */ /* 0x000fe20007f9e0ff */
[----:B------:R-:W-:-:S03]  /*2610*/  IMAD.WIDE.U32 R90, R12, 0x7, R210 ;  /* 0x000000070c5a7825 */ /* 0x000fc600078e00d2 */
[----:B------:R-:W-:Y:S02]  /*2620*/  IADD3.X R159, R13, R218, R159, P4, !PT ;  /* 0x000000da0d9f7210 */ /* 0x000fe400027fe49f */
[----:B----4-:R-:W-:Y:S01]  /*2630*/  IADD3 R160, P4, R90, R12, RZ ;  /* 0x0000000c5aa07210 */ /* 0x010fe20007f9e0ff */
[----:B0-----:R-:W-:-:S03]  /*2640*/  IMAD.WIDE.U32 R162, R12, 0x7, R158 ;  /* 0x000000070ca27825 */ /* 0x001fc600078e009e */
[----:B------:R-:W-:Y:S02]  /*2650*/  IADD3.X R161, R13, R218, R91, P4, !PT ;  /* 0x000000da0da17210 */ /* 0x000fe400027fe45b */
[----:B------:R-:W-:Y:S01]  /*2660*/  IADD3 R162, P4, R162, R12, RZ ;  /* 0x0000000ca2a27210 */ /* 0x000fe20007f9e0ff */
[----:B------:R-:W-:-:S03]  /*2670*/  IMAD.WIDE.U32 R90, R12, 0x7, R160 ;  /* 0x000000070c5a7825 */ /* 0x000fc600078e00a0 */
        /* <DEDUP_REMOVED lines=31> */
[-C--:B------:R-:W-:Y:S01]  /*2870*/  IADD3 R90, P4, R154, R12.reuse, RZ ;  /* 0x0000000c9a5a7210 */ /* 0x080fe20007f9e0ff */
[----:B------:R-:W-:Y:S01]  /*2880*/  IMAD.WIDE.U32 R154, R155, 0x1c, R20 ;  /* 0x0000001c9b9a7825 */ /* 0x000fe200078e0014 */
[----:B------:R-:W-:-:S03]  /*2890*/  IADD3 R184, P5, R184, R12, RZ ;  /* 0x0000000cb8b87210 */ /* 0x000fc60007fbe0ff */
[----:B------:R-:W-:Y:S01]  /*28a0*/  IMAD.WIDE.U32 R186, R12, 0x7, R182 ;  /* 0x000000070cba7825 */ /* 0x000fe200078e00b6 */
[----:B------:R-:W-:-:S03]  /*28b0*/  IADD3.X R185, R13, R218, R185, P5, !PT ;  /* 0x000000da0db97210 */ /* 0x000fc60002ffe4b9 */
[----:B------:R-:W-:Y:S01]  /*28c0*/  IMAD.X R91, R156, 0x1, R13, P4 ;  /* 0x000000019c5b7824 */ /* 0x000fe200020e060d */
[----:B------:R-:W-:Y:S01]  /*28d0*/  IADD3 R186, P4, R186, R12, RZ ;  /* 0x0000000cbaba7210 */ /* 0x000fe20007f9e0ff */
[----:B------:R-:W-:Y:S01]  /*28e0*/  VIADD R157, R155, UR10 ;  /* 0x0000000a9b9d7c36 */ /* 0x000fe20008000000 */
[----:B------:R-:W-:Y:S01]  /*28f0*/  IADD3 R156, P5, R90, R14, RZ ;  /* 0x0000000e5a9c7210 */ /* 0x000fe20007fbe0ff */
[----:B------:R-:W-:Y:S01]  /*2900*/  IMAD.WIDE.U32 R188, R12, 0x7, R184 ;  /* 0x000000070cbc7825 */ /* 0x000fe200078e00b8 */
[----:B------:R-:W-:Y:S02]  /*2910*/  IADD3.X R187, R13, R218, R187, P4, !PT ;  /* 0x000000da0dbb7210 */ /* 0x000fe400027fe4bb */
[----:B------:R-:W-:Y:S01]  /*2920*/  ISETP.GT.AND P4, PT, R10, 0x9, P2 ;  /* 0x000000090a00780c */ /* 0x000fe20001784270 */
[----:B------:R-:W-:Y:S01]  /*2930*/  IMAD.X R193, R91, 0x1, R17, P5 ;  /* 0x000000015bc17824 */ /* 0x000fe200028e0611 */
[----:B------:R-:W-:-:S04]  /*2940*/  LEA R196, P5, R156, UR16, 0x2 ;  /* 0x000000109cc47c11 */ /* 0x000fc8000f8a10ff */
[----:B------:R-:W-:Y:S01]  /*2950*/  LEA.HI.X R197, R156, UR17, R193, 0x2, P5 ;  /* 0x000000119cc57c11 */ /* 0x000fe2000a8f14c1 */
[----:B------:R-:W-:Y:S01]  /*2960*/  IMAD.MOV.U32 R156, RZ, RZ, R154 ;  /* 0x000000ffff9c7224 */ /* 0x000fe200078e009a */
[----:B------:R-:W-:-:S04]  /*2970*/  IADD3 R188, P5, R188, R12, RZ ;  /* 0x0000000cbcbc7210 */ /* 0x000fc80007fbe0ff */
[----:B------:R-:W-:-:S03]  /*2980*/  IADD3.X R189, R13, R218, R189, P5, !PT ;  /* 0x000000da0dbd7210 */ /* 0x000fc60002ffe4bd */
[----:B------:R-:W-:-:S04]  /*2990*/  IMAD.WIDE.U32 R192, R12, 0x7, R188 ;  /* 0x000000070cc07825 */ /* 0x000fc800078e00bc */
[----:B------:R-:W-:-:S04]  /*29a0*/  IMAD.WIDE.U32 R214, R223, R12, R214 ;  /* 0x0000000cdfd67225 */ /* 0x000fc800078e00d6 */
[----:B--2---:R-:W-:-:S04]  /*29b0*/  FMUL R191, R220, UR18 ;  /* 0x00000012dcbf7c20 */ /* 0x004fc80008400000 */
[----:B------:R-:W-:Y:S01]  /*29c0*/  FFMA R199, R92, UR19, R191 ;  /* 0x000000135cc77c23 */ /* 0x000fe200080000bf */
[----:B------:R-:W-:-:S04]  /*29d0*/  IMAD.WIDE.U32 R190, R12, 0x7, R186 ;  /* 0x000000070cbe7825 */ /* 0x000fc800078e00ba */
[----:B------:R0:W-:Y:S04]  /*29e0*/  @P1 STG.E desc[UR14][R156.64], R199 ;  /* 0x000000c79c001986 */ /* 0x0001e8000c10190e */
[----:B------:R2:W3:Y:S01]  /*29f0*/  @P4 LDG.E.LTC128B R220, desc[UR14][R196.64] ;  /* 0x0000000ec4dc4981 */ /* 0x0004e2000c1e1920 */
[-C--:B------:R-:W-:Y:S01]  /*2a00*/  IADD3 R190, P1, R190, R12.reuse, RZ ;  /* 0x0000000cbebe7210 */ /* 0x080fe20007f3e0ff */
[----:B------:R-:W-:Y:S01]  /*2a10*/  IMAD.WIDE.U32 R212, R223, R12, R212 ;  /* 0x0000000cdfd47225 */ /* 0x000fe200078e00d4 */
[----:B------:R-:W-:Y:S01]  /*2a20*/  USHF.L.U32 UR10, UR8, 0x5, URZ ;  /* 0x00000005080a7899 */ /* 0x000fe2000800063f */
[----:B------:R-:W-:Y:S01]  /*2a30*/  BSSY B1, `(.L_x_33) ;  /* 0x0000088000017945 */ /* 0x000fe20003800000 */
[----:B------:R-:W-:Y:S01]  /*2a40*/  IADD3.X R191, R13, R218, R191, P1, !PT ;  /* 0x000000da0dbf7210 */ /* 0x000fe20000ffe4bf */
[-C--:B------:R-:W-:Y:S01]  /*2a50*/  IMAD.WIDE.U32 R210, R223, R12.reuse, R210 ;  /* 0x0000000cdfd27225 */ /* 0x080fe200078e00d2 */
[----:B------:R-:W-:Y:S01]  /*2a60*/  IADD3 R192, P1, R192, R12, RZ ;  /* 0x0000000cc0c07210 */ /* 0x000fe20007f3e0ff */
[----:B------:R-:W-:-:S02]  /*2a70*/  USHF.L.U64.HI UR8, UR8, 0x5, UR9 ;  /* 0x0000000508087899 */ /* 0x000fc40008010209 */
[----:B------:R-:W-:Y:S01]  /*2a80*/  IMAD.WIDE.U32 R194, R12, 0x7, R190 ;  /* 0x000000070cc27825 */ /* 0x000fe200078e00be */
[----:B------:R-:W-:-:S03]  /*2a90*/  IADD3.X R193, R13, R218, R193, P1, !PT ;  /* 0x000000da0dc17210 */ /* 0x000fc60000ffe4c1 */
[-C--:B------:R-:W-:Y:S01]  /*2aa0*/  IMAD.WIDE.U32 R158, R223, R12.reuse, R158 ;  /* 0x0000000cdf9e7225 */ /* 0x080fe200078e009e */
[----:B------:R-:W-:-:S03]  /*2ab0*/  IADD3 R194, P1, R194, R12, RZ ;  /* 0x0000000cc2c27210 */ /* 0x000fc60007f3e0ff */
[----:B0-----:R-:W-:Y:S01]  /*2ac0*/  IMAD.WIDE.U32 R198, R12, 0x7, R192 ;  /* 0x000000070cc67825 */ /* 0x001fe200078e00c0 */
[----:B------:R-:W-:-:S03]  /*2ad0*/  IADD3.X R195, R13, R218, R195, P1, !PT ;  /* 0x000000da0dc37210 */ /* 0x000fc60000ffe4c3 */
[-C--:B------:R-:W-:Y:S01]  /*2ae0*/  IMAD.WIDE.U32 R160, R223, R12.reuse, R160 ;  /* 0x0000000cdfa07225 */ /* 0x080fe200078e00a0 */
[----:B--2---:R-:W-:-:S03]  /*2af0*/  IADD3 R196, P1, R198, R12, RZ ;  /* 0x0000000cc6c47210 */ /* 0x004fc60007f3e0ff */
[----:B------:R-:W-:Y:S01]  /*2b00*/  IMAD.WIDE.U32 R200, R12, 0x7, R194 ;  /* 0x000000070cc87825 */ /* 0x000fe200078e00c2 */
[----:B------:R-:W-:-:S03]  /*2b10*/  IADD3.X R197, R13, R218, R199, P1, !PT ;  /* 0x000000da0dc57210 */ /* 0x000fc60000ffe4c7 */
[-C--:B------:R-:W-:Y:S01]  /*2b20*/  IMAD.WIDE.U32 R162, R223, R12.reuse, R162 ;  /* 0x0000000cdfa27225 */ /* 0x080fe200078e00a2 */
[----:B------:R-:W-:-:S03]  /*2b30*/  IADD3 R198, P1, R200, R12, RZ ;  /* 0x0000000cc8c67210 */ /* 0x000fc60007f3e0ff */
[----:B------:R-:W-:Y:S01]  /*2b40*/  IMAD.WIDE.U32 R164, R223, R12, R164 ;  /* 0x0000000cdfa47225 */ /* 0x000fe200078e00a4 */
[----:B------:R-:W-:-:S03]  /*2b50*/  IADD3.X R199, R13, R218, R201, P1, !PT ;  /* 0x000000da0dc77210 */ /* 0x000fc60000ffe4c9 */
[----:B------:R-:W-:-:S04]  /*2b60*/  IMAD.WIDE.U32 R200, R12, 0x7, R196 ;  /* 0x000000070cc87825 */ /* 0x000fc800078e00c4 */
[----:B------:R-:W-:Y:S01]  /*2b70*/  IMAD.WIDE.U32 R202, R12, 0x7, R198 ;  /* 0x000000070cca7825 */ /* 0x000fe200078e00c6 */
[----:B------:R-:W-:-:S03]  /*2b80*/  IADD3 R200, P1, R200, R12, RZ ;  /* 0x0000000cc8c87210 */ /* 0x000fc60007f3e0ff */
[----:B------:R-:W-:Y:S01]  /*2b90*/  IMAD.WIDE.U32 R166, R223, R12, R166 ;  /* 0x0000000cdfa67225 */ /* 0x000fe200078e00a6 */
[----:B------:R-:W-:Y:S02]  /*2ba0*/  IADD3.X R201, R13, R218, R201, P1, !PT ;  /* 0x000000da0dc97210 */ /* 0x000fe40000ffe4c9 */
[-C--:B------:R-:W-:Y:S01]  /*2bb0*/  IADD3 R202, P1, R202, R12.reuse, RZ ;  /* 0x0000000ccaca7210 */ /* 0x080fe20007f3e0ff */
[----:B------:R-:W-:-:S03]  /*2bc0*/  IMAD.WIDE.U32 R168, R223, R12, R168 ;  /* 0x0000000cdfa87225 */ /* 0x000fc600078e00a8 */
[----:B------:R-:W-:Y:S01]  /*2bd0*/  IADD3.X R203, R13, R218, R203, P1, !PT ;  /* 0x000000da0dcb7210 */ /* 0x000fe20000ffe4cb */
        /* <DEDUP_REMOVED lines=16> */
[----:B------:R-:W-:Y:S01]  /*2ce0*/  IMAD.WIDE.U32 R178, R223, R12, R178 ;  /* 0x0000000cdfb27225 */ /* 0x000fe200078e00b2 */
[----:B------:R-:W-:-:S03]  /*2cf0*/  IADD3 R214, P1, R152, R214, RZ ;  /* 0x000000d698d67210 */ /* 0x000fc60007f3e0ff */
[----:B------:R-:W-:Y:S01]  /*2d00*/  IMAD.WIDE.U32 R180, R223, R12, R180 ;  /* 0x0000000cdfb47225 */ /* 0x000fe200078e00b4 */
[----:B------:R-:W-:Y:S02]  /*2d10*/  IADD3.X R215, R153, R221, R215, P1, !PT ;  /* 0x000000dd99d77210 */ /* 0x000fe40000ffe4d7 */
[----:B------:R-:W-:Y:S01]  /*2d20*/  IADD3 R212, P1, R152, R212, RZ ;  /* 0x000000d498d47210 */ /* 0x000fe20007f3e0ff */
        /* <DEDUP_REMOVED lines=35> */
[----:B------:R-:W-:-:S03]  /*2f60*/  IMAD.WIDE.U32 R212, R8, UR12, R212 ;  /* 0x0000000c08d47c25 */ /* 0x000fc6000f8e00d4 */
[----:B------:R-:W-:Y:S01]  /*2f70*/  IADD3.X R175, R153, R221, R175, P1, !PT ;  /* 0x000000dd99af7210 */ /* 0x000fe20000ffe4af */
[----:B------:R-:W-:Y:S01]  /*2f80*/  IMAD.IADD R213, R219, 0x1, R213 ;  /* 0x00000001dbd57824 */ /* 0x000fe200078e02d5 */
[----:B------:R-:W-:-:S04]  /*2f90*/  IADD3 R176, P1, R152, R176, RZ ;  /* 0x000000b098b07210 */ /* 0x000fc80007f3e0ff */
[----:B------:R-:W-:Y:S02]  /*2fa0*/  IADD3.X R177, R153, R221, R177, P1, !PT ;  /* 0x000000dd99b17210 */ /* 0x000fe40000ffe4b1 */
        /* <DEDUP_REMOVED lines=29> */
[CC--:B------:R-:W-:Y:S02]  /*3180*/  IADD3.X R207, R153.reuse, R221.reuse, R207, P1, !PT ;  /* 0x000000dd99cf7210 */ /* 0x0c0fe40000ffe4cf */
[C---:B------:R-:W-:Y:S02]  /*3190*/  IADD3 R208, P1, R152.reuse, R208, RZ ;  /* 0x000000d098d07210 */ /* 0x040fe40007f3e0ff */
[----:B------:R-:W-:Y:S02]  /*31a0*/  IADD3 R152, P5, R152, R216, RZ ;  /* 0x000000d898987210 */ /* 0x000fe40007fbe0ff */
[CC--:B------:R-:W-:Y:S02]  /*31b0*/  IADD3.X R209, R153.reuse, R221.reuse, R209, P1, !PT ;  /* 0x000000dd99d17210 */ /* 0x0c0fe40000ffe4d1 */
[----:B------:R-:W-:Y:S01]  /*31c0*/  IADD3.X R153, R153, R221, R217, P5, !PT ;  /* 0x000000dd99997210 */ /* 0x000fe20002ffe4d9 */
[----:B------:R-:W-:Y:S01]  /*31d0*/  IMAD.WIDE.U32 R216, R8, UR12, R214 ;  /* 0x0000000c08d87c25 */ /* 0x000fe2000f8e00d6 */
[----:B------:R-:W-:-:S03]  /*31e0*/  IADD3 R92, P5, R20, UR10, RZ ;  /* 0x0000000a145c7c10 */ /* 0x000fc6000ffbe0ff */
[----:B------:R-:W-:Y:S01]  /*31f0*/  IMAD.IADD R215, R219, 0x1, R217 ;  /* 0x00000001dbd77824 */ /* 0x000fe200078e02d9 */
[----:B------:R-:W-:-:S04]  /*3200*/  LEA R214, P1, R216, UR16, 0x2 ;  /* 0x00000010d8d67c11 */ /* 0x000fc8000f8210ff */
[----:B------:R-:W-:Y:S02]  /*3210*/  LEA.HI.X R215, R216, UR17, R215, 0x2, P1 ;  /* 0x00000011d8d77c11 */ /* 0x000fe400088f14d7 */
[----:B------:R-:W-:Y:S01]  /*3220*/  ISETP.GT.AND P1, PT, R10, 0x8, P0 ;  /* 0x000000080a00780c */ /* 0x000fe20000724270 */
[----:B---3--:R-:W-:-:S04]  /*3230*/  FMUL R216, R220, UR18 ;  /* 0x00000012dcd87c20 */ /* 0x008fc80008400000 */
[----:B------:R-:W-:Y:S01]  /*3240*/  FFMA R221, R93, UR19, R216 ;  /* 0x000000135ddd7c23 */ /* 0x000fe200080000d8 */
[----:B------:R-:W-:Y:S02]  /*3250*/  IADD3.X R93, R21, UR8, RZ, P5, !PT ;  /* 0x00000008155d7c10 */ /* 0x000fe4000affe4ff */
[----:B------:R-:W-:-:S03]  /*3260*/  LEA R216, P5, R212, UR16, 0x2 ;  /* 0x00000010d4d87c11 */ /* 0x000fc6000f8a10ff */
[----:B------:R0:W-:Y:S01]  /*3270*/  @P4 STG.E desc[UR14][R92.64], R221 ;  /* 0x000000dd5c004986 */ /* 0x0001e2000c10190e */
[----:B------:R-:W-:Y:S01]  /*3280*/  LEA.HI.X R217, R212, UR17, R213, 0x2, P5 ;  /* 0x00000011d4d97c11 */ /* 0x000fe2000a8f14d5 */
[----:B------:R-:W-:Y:S08]  /*3290*/  @!P1 BRA `(.L_x_34) ;  /* 0x0000000000049947 */ /* 0x000ff00003800000 */
[----:B------:R2:W5:Y:S02]  /*32a0*/  LDG.E.LTC128B R220, desc[UR14][R214.64+0x20] ;  /* 0x0000200ed6dc7981 */ /* 0x000564000c1e1920 */
.L_x_34:
[----:B------:R-:W-:Y:S05]  /*32b0*/  BSYNC B1 ;  /* 0x0000000000017941 */ /* 0x000fea0003800000 */
.L_x_33:
[----:B-----5:R-:W-:Y:S01]  /*32c0*/  FMUL R213, R220, UR18 ;  /* 0x00000012dcd57c20 */ /* 0x020fe20008400000 */
[----:B------:R-:W-:Y:S01]  /*32d0*/  ISETP.GT.AND P4, PT, R10, 0x9, P0 ;  /* 0x000000090a00780c */ /* 0x000fe20000784270 */
[----:B------:R-:W-:Y:S02]  /*32e0*/  BSSY B1, `(.L_x_35) ;  /* 0x0000005000017945 */ /* 0x000fe40003800000 */
[----:B------:R-:W-:-:S05]  /*32f0*/  FFMA R213, R94, UR19, R213 ;  /* 0x000000135ed57c23 */ /* 0x000fca00080000d5 */
[----:B------:R3:W-:Y:S05]  /*3300*/  @P1 STG.E desc[UR14][R156.64+0x20], R213 ;  /* 0x000020d59c001986 */ /* 0x0007ea000c10190e */
[----:B------:R-:W-:Y:S05]  /*3310*/  @!P4 BRA `(.L_x_36) ;  /* 0x000000000004c947 */ /* 0x000fea0003800000 */
[----:B------:R4:W5:Y:S02]  /*3320*/  LDG.E.LTC128B R220, desc[UR14][R216.64+0x20] ;  /* 0x0000200ed8dc7981 */ /* 0x000964000c1e1920 */
.L_x_36:
[----:B------:R-:W-:Y:S05]  /*3330*/  BSYNC B1 ;  /* 0x0000000000017941 */ /* 0x000fea0003800000 */
.L_x_35:
[----:B-----5:R-:W-:Y:S01]  /*3340*/  FMUL R94, R220, UR18 ;  /* 0x00000012dc5e7c20 */ /* 0x020fe20008400000 */
[----:B------:R-:W-:Y:S01]  /*3350*/  IMAD.WIDE.U32 R90, R12, 0x7, R90 ;  /* 0x000000070c5a7825 */ /* 0x000fe200078e005a */
[----:B------:R-:W-:Y:S01]  /*3360*/  ISETP.GT.AND P1, PT, R10, 0x10, P2 ;  /* 0x000000100a00780c */ /* 0x000fe20001724270 */
[----:B------:R-:W-:Y:S02]  /*3370*/  BSSY B1, `(.L_x_37) ;  /* 0x000000b000017945 */ /* 0x000fe40003800000 */
[----:B---3--:R-:W-:Y:S01]  /*3380*/  FFMA R213, R95, UR19, R94 ;  /* 0x000000135fd57c23 */ /* 0x008fe2000800005e */
[----:B0-----:R-:W-:-:S04]  /*3390*/  IMAD.IADD R221, R218, 0x1, R91 ;  /* 0x00000001dadd7824 */ /* 0x001fc800078e025b */
[----:B------:R0:W-:Y:S01]  /*33a0*/  @P4 STG.E desc[UR14][R92.64+0x20], R213 ;  /* 0x000020d55c004986 */ /* 0x0001e2000c10190e */
[----:B------:R-:W-:-:S05]  /*33b0*/  IADD3 R95, P4, R14, R90, RZ ;  /* 0x0000005a0e5f7210 */ /* 0x000fca0007f9e0ff */
[----:B------:R-:W-:Y:S01]  /*33c0*/  IMAD.X R212, R221, 0x1, R17, P4 ;  /* 0x00000001ddd47824 */ /* 0x000fe200020e0611 */
[----:B------:R-:W-:-:S04]  /*33d0*/  LEA R94, P4, R95, UR16, 0x2 ;  /* 0x000000105f5e7c11 */ /* 0x000fc8000f8810ff */
[----:B------:R-:W-:Y:S01]  /*33e0*/  LEA.HI.X R95, R95, UR17, R212, 0x2, P4 ;  /* 0x000000115f5f7c11 */ /* 0x000fe2000a0f14d4 */
[----:B------:R-:W-:Y:S01]  /*33f0*/  IMAD.MOV.U32 R212, RZ, RZ, R220 ;  /* 0x000000ffffd47224 */ /* 0x000fe200078e00dc */
[----:B0-----:R-:W-:Y:S07]  /*3400*/  @!P1 BRA `(.L_x_38) ;  /* 0x0000000000049947 */ /* 0x001fee0003800000 */
[----:B------:R0:W5:Y:S02]  /*3410*/  LDG.E.LTC128B R212, desc[UR14][R94.64] ;  /* 0x0000000e5ed47981 */ /* 0x000164000c1e1920 */
.L_x_38:
[----:B------:R-:W-:Y:S05]  /*3420*/  BSYNC B1 ;  /* 0x0000000000017941 */ /* 0x000fea0003800000 */
.L_x_37:
[----:B------:R-:W-:Y:S01]  /*3430*/  IADD3 R154, P4, R154, UR10, RZ ;  /* 0x0000000a9a9a7c10 */ /* 0x000fe2000ff9e0ff */
[----:B-----5:R-:W-:Y:S01]  /*3440*/  FMUL R91, R212, UR18 ;  /* 0x00000012d45b7c20 */ /* 0x020fe20008400000 */
[----:B------:R-:W-:Y:S01]  /*3450*/  IADD3 R90, P5, R90, R12, RZ ;  /* 0x0000000c5a5a7210 */ /* 0x000fe20007fbe0ff */
[----:B------:R-:W-:Y:S01]  /*3460*/  BSSY B1, `(.L_x_39) ;  /* 0x000000c000017945 */ /* 0x000fe20003800000 */
[----:B------:R-:W-:Y:S01]  /*3470*/  IADD3.X R155, R157, UR8, RZ, P4, !PT ;  /* 0x000000089d9b7c10 */ /* 0x000fe2000a7fe4ff */
[----:B------:R-:W-:Y:S01]  /*3480*/  FFMA R213, R96, UR19, R91 ;  /* 0x0000001360d57c23 */ /* 0x000fe2000800005b */
[----:B------:R-:W-:Y:S01]  /*3490*/  ISETP.GT.AND P4, PT, R10, 0x11, P2 ;  /* 0x000000110a00780c */ /* 0x000fe20001784270 */
[----:B------:R-:W-:Y:S01]  /*34a0*/  IMAD.X R91, R221, 0x1, R13, P5 ;  /* 0x00000001dd5b7824 */ /* 0x000fe200028e060d */
[----:B0-----:R-:W-:Y:S02]  /*34b0*/  IADD3 R95, P5, R90, R14, RZ ;  /* 0x0000000e5a5f7210 */ /* 0x001fe40007fbe0ff */
[----:B------:R0:W-:Y:S03]  /*34c0*/  @P1 STG.E desc[UR14][R154.64], R213 ;  /* 0x000000d59a001986 */ /* 0x0001e6000c10190e */
[----:B------:R-:W-:Y:S01]  /*34d0*/  IMAD.X R96, R91, 0x1, R17, P5 ;  /* 0x000000015b607824 */ /* 0x000fe200028e0611 */
[----:B------:R-:W-:-:S04]  /*34e0*/  LEA R94, P5, R95, UR16, 0x2 ;  /* 0x000000105f5e7c11 */ /* 0x000fc8000f8a10ff */
[----:B------:R-:W-:Y:S01]  /*34f0*/  LEA.HI.X R95, R95, UR17, R96, 0x2, P5 ;  /* 0x000000115f5f7c11 */ /* 0x000fe2000a8f1460 */
[----:B------:R-:W-:Y:S08]  /*3500*/  @!P4 BRA `(.L_x_40) ;  /* 0x000000000004c947 */ /* 0x000ff00003800000 */
[----:B------:R3:W5:Y:S02]  /*3510*/  LDG.E.LTC128B R212, desc[UR14][R94.64] ;  /* 0x0000000e5ed47981 */ /* 0x000764000c1e1920 */
.L_x_40:
[----:B------:R-:W-:Y:S05]  /*3520*/  BSYNC B1 ;  /* 0x0000000000017941 */ /* 0x000fea0003800000 */
.L_x_39:
[----:B------:R-:W-:Y:S01]  /*3530*/  IMAD.WIDE.U32 R210, R8, UR12, R210 ;  /* 0x0000000c08d27c25 */ /* 0x000fe2000f8e00d2 */
[----:B------:R-:W-:Y:S01]  /*3540*/  IADD3 R96, P5, R92, UR10, RZ ;  /* 0x0000000a5c607c10 */ /* 0x000fe2000ffbe0ff */
[----:B------:R-:W-:Y:S02]  /*3550*/  BSSY B1, `(.L_x_41) ;  /* 0x000000f000017945 */ /* 0x000fe40003800000 */
[----:B---3--:R-:W-:Y:S01]  /*3560*/  IMAD.IADD R95, R219, 0x1, R211 ;  /* 0x00000001db5f7824 */ /* 0x008fe200078e02d3 */
[----:B------:R-:W-:Y:S01]  /*3570*/  LEA R94, P1, R210, UR16, 0x2 ;  /* 0x00000010d25e7c11 */ /* 0x000fe2000f8210ff */
[----:B------:R-:W-:-:S03]  /*3580*/  IMAD.WIDE.U32 R158, R8, UR12, R158 ;  /* 0x0000000c089e7c25 */ /* 0x000fc6000f8e009e */
[----:B------:R-:W-:Y:S01]  /*3590*/  LEA.HI.X R95, R210, UR17, R95, 0x2, P1 ;  /* 0x00000011d25f7c11 */ /* 0x000fe200088f145f */
[----:B-----5:R-:W-:Y:S01]  /*35a0*/  FMUL R210, R212, UR18 ;  /* 0x00000012d4d27c20 */ /* 0x020fe20008400000 */
[----:B------:R-:W-:Y:S01]  /*35b0*/  ISETP.GT.AND P1, PT, R10, 0x10, P0 ;  /* 0x000000100a00780c */ /* 0x000fe20000724270 */
[----:B------:R-:W-:Y:S02]  /*35c0*/  IMAD.IADD R159, R219, 0x1, R159 ;  /* 0x00000001db9f7824 */ /* 0x000fe400078e029f */
[----:B0-----:R-:W-:Y:S01]  /*35d0*/  FFMA R213, R97, UR19, R210 ;  /* 0x0000001361d57c23 */ /* 0x001fe200080000d2 */
[----:B------:R-:W-:Y:S02]  /*35e0*/  IADD3.X R97, R93, UR8, RZ, P5, !PT ;  /* 0x000000085d617c10 */ /* 0x000fe4000affe4ff */
[----:B------:R-:W-:-:S03]  /*35f0*/  LEA R210, P5, R158, UR16, 0x2 ;  /* 0x000000109ed27c11 */ /* 0x000fc6000f8a10ff */
[----:B------:R0:W-:Y:S01]  /*3600*/  @P4 STG.E desc[UR14][R96.64], R213 ;  /* 0x000000d560004986 */ /* 0x0001e2000c10190e */
[----:B------:R-:W-:-:S03]  /*3610*/  LEA.HI.X R211, R158, UR17, R159, 0x2, P5 ;  /* 0x000000119ed37c11 */ /* 0x000fc6000a8f149f */
[----:B------:R-:W-:Y:S06]  /*3620*/  @!P1 BRA `(.L_x_42) ;  /* 0x0000000000049947 */ /* 0x000fec0003800000 */
[----:B------:R3:W5:Y:S02]  /*3630*/  LDG.E.LTC128B R212, desc[UR14][R94.64+0x20] ;  /* 0x0000200e5ed47981 */ /* 0x000764000c1e1920 */
.L_x_42:
[----:B------:R-:W-:Y:S05]  /*3640*/  BSYNC B1 ;  /* 0x0000000000017941 */ /* 0x000fea0003800000 */
.L_x_41:
[----:B-----5:R-:W-:Y:S01]  /*3650*/  FMUL R159, R212, UR18 ;  /* 0x00000012d49f7c20 */ /* 0x020fe20008400000 */
[----:B------:R-:W-:Y:S01]  /*3660*/  ISETP.GT.AND P4, PT, R10, 0x11, P0 ;  /* 0x000000110a00780c */ /* 0x000fe20000784270 */
[----:B------:R-:W-:Y:S02]  /*3670*/  BSSY B1, `(.L_x_43) ;  /* 0x0000005000017945 */ /* 0x000fe40003800000 */
[----:B------:R-:W-:-:S05]  /*3680*/  FFMA R159, R98, UR19, R159 ;  /* 0x00000013629f7c23 */ /* 0x000fca000800009f */
[----:B------:R0:W-:Y:S05]  /*3690*/  @P1 STG.E desc[UR14][R154.64+0x20], R159 ;  /* 0x0000209f9a001986 */ /* 0x0001ea000c10190e */
[----:B------:R-:W-:Y:S05]  /*36a0*/  @!P4 BRA `(.L_x_44) ;  /* 0x000000000004c947 */ /* 0x000fea0003800000 */
[----:B------:R0:W5:Y:S02]  /*36b0*/  LDG.E.LTC128B R212, desc[UR14][R210.64+0x20] ;  /* 0x0000200ed2d47981 */ /* 0x000164000c1e1920 */
.L_x_44:
[----:B------:R-:W-:Y:S05]  /*36c0*/  BSYNC B1 ;  /* 0x0000000000017941 */ /* 0x000fea0003800000 */
.L_x_43:
[----:B-----5:R-:W-:Y:S01]  /*36d0*/  FMUL R98, R212, UR18 ;  /* 0x00000012d4627c20 */ /* 0x020fe20008400000 */
[----:B------:R-:W-:Y:S01]  /*36e0*/  IMAD.WIDE.U32 R90, R12, 0x7, R90 ;  /* 0x000000070c5a7825 */ /* 0x000fe200078e005a */
[----:B------:R-:W-:Y:S01]  /*36f0*/  ISETP.GT.AND P1, PT, R10, 0x18, P2 ;  /* 0x000000180a00780c */ /* 0x000fe20001724270 */
[----:B------:R-:W-:Y:S02]  /*3700*/  BSSY B1, `(.L_x_45) ;  /* 0x000000a000017945 */ /* 0x000fe40003800000 */
[----:B0-----:R-:W-:Y:S01]  /*3710*/  FFMA R159, R99, UR19, R98 ;  /* 0x00000013639f7c23 */ /* 0x001fe20008000062 */
[----:B------:R-:W-:-:S04]  /*3720*/  IMAD.IADD R213, R218, 0x1, R91 ;  /* 0x00000001dad57824 */ /* 0x000fc800078e025b */
[----:B------:R0:W-:Y:S01]  /*3730*/  @P4 STG.E desc[UR14][R96.64+0x20], R159 ;  /* 0x0000209f60004986 */ /* 0x0001e2000c10190e */
[----:B------:R-:W-:-:S05]  /*3740*/  IADD3 R99, P4, R14, R90, RZ ;  /* 0x0000005a0e637210 */ /* 0x000fca0007f9e0ff */
[----:B------:R-:W-:Y:S01]  /*3750*/  IMAD.X R158, R213, 0x1, R17, P4 ;  /* 0x00000001d59e7824 */ /* 0x000fe200020e0611 */
[----:B------:R-:W-:-:S04]  /*3760*/  LEA R98, P4, R99, UR16, 0x2 ;  /* 0x0000001063627c11 */ /* 0x000fc8000f8810ff */
[----:B------:R-:W-:Y:S01]  /*3770*/  LEA.HI.X R99, R99, UR17, R158, 0x2, P4 ;  /* 0x0000001163637c11 */ /* 0x000fe2000a0f149e */
[----:B0-----:R-:W-:Y:S08]  /*3780*/  @!P1 BRA `(.L_x_46) ;  /* 0x0000000000049947 */ /* 0x001ff00003800000 */
[----:B------:R0:W5:Y:S02]  /*3790*/  LDG.E.LTC128B R212, desc[UR14][R98.64] ;  /* 0x0000000e62d47981 */ /* 0x000164000c1e1920 */
.L_x_46:
[----:B------:R-:W-:Y:S05]  /*37a0*/  BSYNC B1 ;  /* 0x0000000000017941 */ /* 0x000fea0003800000 */
.L_x_45:
[----:B0-----:R-:W-:Y:S01]  /*37b0*/  IADD3 R98, P5, R90, R12, RZ ;  /* 0x0000000c5a627210 */ /* 0x001fe20007fbe0ff */
[----:B-----5:R-:W-:Y:S01]  /*37c0*/  FMUL R91, R212, UR18 ;  /* 0x00000012d45b7c20 */ /* 0x020fe20008400000 */
[----:B------:R-:W-:Y:S01]  /*37d0*/  IADD3 R90, P4, R154, UR10, RZ ;  /* 0x0000000a9a5a7c10 */ /* 0x000fe2000ff9e0ff */
[----:B------:R-:W-:Y:S02]  /*37e0*/  BSSY B1, `(.L_x_47) ;  /* 0x000000c000017945 */ /* 0x000fe40003800000 */
[----:B------:R-:W-:Y:S01]  /*37f0*/  FFMA R221, R100, UR19, R91 ;  /* 0x0000001364dd7c23 */ /* 0x000fe2000800005b */
[----:B------:R-:W-:Y:S01]  /*3800*/  IADD3.X R91, R155, UR8, RZ, P4, !PT ;  /* 0x000000089b5b7c10 */ /* 0x000fe2000a7fe4ff */
[----:B------:R-:W-:Y:S01]  /*3810*/  IMAD.X R99, R213, 0x1, R13, P5 ;  /* 0x00000001d5637824 */ /* 0x000fe200028e060d */
[----:B------:R-:W-:Y:S02]  /*3820*/  ISETP.GT.AND P4, PT, R10, 0x19, P2 ;  /* 0x000000190a00780c */ /* 0x000fe40001784270 */
[----:B------:R-:W-:Y:S01]  /*3830*/  IADD3 R100, P5, R98, R14, RZ ;  /* 0x0000000e62647210 */ /* 0x000fe20007fbe0ff */
[----:B------:R0:W-:Y:S04]  /*3840*/  @P1 STG.E desc[UR14][R90.64], R221 ;  /* 0x000000dd5a001986 */ /* 0x0001e8000c10190e */
[----:B------:R-:W-:Y:S01]  /*3850*/  IMAD.X R159, R99, 0x1, R17, P5 ;  /* 0x00000001639f7824 */ /* 0x000fe200028e0611 */
[----:B------:R-:W-:-:S04]  /*3860*/  LEA R158, P5, R100, UR16, 0x2 ;  /* 0x00000010649e7c11 */ /* 0x000fc8000f8a10ff */
[----:B------:R-:W-:Y:S01]  /*3870*/  LEA.HI.X R159, R100, UR17, R159, 0x2, P5 ;  /* 0x00000011649f7c11 */ /* 0x000fe2000a8f149f */
[----:B------:R-:W-:Y:S08]  /*3880*/  @!P4 BRA `(.L_x_48) ;  /* 0x000000000004c947 */ /* 0x000ff00003800000 */
[----:B------:R0:W5:Y:S02]  /*3890*/  LDG.E.LTC128B R212, desc[UR14][R158.64] ;  /* 0x0000000e9ed47981 */ /* 0x000164000c1e1920 */
.L_x_48:
[----:B------:R-:W-:Y:S05]  /*38a0*/  BSYNC B1 ;  /* 0x0000000000017941 */ /* 0x000fea0003800000 */
.L_x_47:
[----:B------:R-:W-:Y:S01]  /*38b0*/  IMAD.WIDE.U32 R160, R8, UR12, R160 ;  /* 0x0000000c08a07c25 */ /* 0x000fe2000f8e00a0 */
[----:B------:R-:W-:Y:S01]  /*38c0*/  IADD3 R100, P5, R96, UR10, RZ ;  /* 0x0000000a60647c10 */ /* 0x000fe2000ffbe0ff */
[----:B------:R-:W-:Y:S02]  /*38d0*/  BSSY B1, `(.L_x_49) ;  /* 0x000000f000017945 */ /* 0x000fe40003800000 */
[----:B0-----:R-:W-:Y:S01]  /*38e0*/  IMAD.IADD R159, R219, 0x1, R161 ;  /* 0x00000001db9f7824 */ /* 0x001fe200078e02a1 */
[----:B------:R-:W-:Y:S01]  /*38f0*/  LEA R158, P1, R160, UR16, 0x2 ;  /* 0x00000010a09e7c11 */ /* 0x000fe2000f8210ff */
[----:B------:R-:W-:-:S03]  /*3900*/  IMAD.WIDE.U32 R162, R8, UR12, R162 ;  /* 0x0000000c08a27c25 */ /* 0x000fc6000f8e00a2 */
[----:B------:R-:W-:Y:S01]  /*3910*/  LEA.HI.X R159, R160, UR17, R159, 0x2, P1 ;  /* 0x00000011a09f7c11 */ /* 0x000fe200088f149f */
[----:B-----5:R-:W-:Y:S01]  /*3920*/  FMUL R160, R212, UR18 ;  /* 0x00000012d4a07c20 */ /* 0x020fe20008400000 */
[----:B------:R-:W-:Y:S01]  /*3930*/  ISETP.GT.AND P1, PT, R10, 0x18, P0 ;  /* 0x000000180a00780c */ /* 0x000fe20000724270 */
[----:B------:R-:W-:Y:S02]  /*3940*/  IMAD.IADD R161, R219, 0x1, R163 ;  /* 0x00000001dba17824 */ /* 0x000fe400078e02a3 */
[----:B------:R-:W-:Y:S01]  /*3950*/  FFMA R213, R101, UR19, R160 ;  /* 0x0000001365d57c23 */ /* 0x000fe200080000a0 */
[----:B------:R-:W-:Y:S02]  /*3960*/  IADD3.X R101, R97, UR8, RZ, P5, !PT ;  /* 0x0000000861657c10 */ /* 0x000fe4000affe4ff */
[----:B------:R-:W-:-:S03]  /*3970*/  LEA R160, P5, R162, UR16, 0x2 ;  /* 0x00000010a2a07c11 */ /* 0x000fc6000f8a10ff */
[----:B------:R0:W-:Y:S01]  /*3980*/  @P4 STG.E desc[UR14][R100.64], R213 ;  /* 0x000000d564004986 */ /* 0x0001e2000c10190e */
[----:B------:R-:W-:-:S03]  /*3990*/  LEA.HI.X R161, R162, UR17, R161, 0x2, P5 ;  /* 0x00000011a2a17c11 */ /* 0x000fc6000a8f14a1 */
[----:B------:R-:W-:Y:S06]  /*39a0*/  @!P1 BRA `(.L_x_50) ;  /* 0x0000000000049947 */ /* 0x000fec0003800000 */
[----:B------:R0:W5:Y:S02]  /*39b0*/  LDG.E.LTC128B R212, desc[UR14][R158.64+0x20] ;  /* 0x0000200e9ed47981 */ /* 0x000164000c1e1920 */
.L_x_50:
[----:B------:R-:W-:Y:S05]  /*39c0*/  BSYNC B1 ;  /* 0x0000000000017941 */ /* 0x000fea0003800000 */
.L_x_49:
[----:B-----5:R-:W-:Y:S01]  /*39d0*/  FMUL R163, R212, UR18 ;  /* 0x00000012d4a37c20 */ /* 0x020fe20008400000 */
[----:B------:R-:W-:Y:S01]  /*39e0*/  ISETP.GT.AND P4, PT, R10, 0x19, P0 ;  /* 0x000000190a00780c */ /* 0x000fe20000784270 */
[----:B------:R-:W-:Y:S02]  /*39f0*/  BSSY B1, `(.L_x_51) ;  /* 0x0000005000017945 */ /* 0x000fe40003800000 */
[----:B------:R-:W-:-:S05]  /*3a00*/  FFMA R163, R102, UR19, R163 ;  /* 0x0000001366a37c23 */ /* 0x000fca00080000a3 */
[----:B------:R0:W-:Y:S05]  /*3a10*/  @P1 STG.E desc[UR14][R90.64+0x20], R163 ;  /* 0x000020a35a001986 */ /* 0x0001ea000c10190e */
[----:B------:R-:W-:Y:S05]  /*3a20*/  @!P4 BRA `(.L_x_52) ;  /* 0x000000000004c947 */ /* 0x000fea0003800000 */
[----:B------:R0:W5:Y:S02]  /*3a30*/  LDG.E.LTC128B R212, desc[UR14][R160.64+0x20] ;  /* 0x0000200ea0d47981 */ /* 0x000164000c1e1920 */
.L_x_52:
[----:B------:R-:W-:Y:S05]  /*3a40*/  BSYNC B1 ;  /* 0x0000000000017941 */ /* 0x000fea0003800000 */
.L_x_51:
        /* <DEDUP_REMOVED lines=13> */
.L_x_54:
[----:B------:R-:W-:Y:S05]  /*3b20*/  BSYNC B1 ;  /* 0x0000000000017941 */ /* 0x000fea0003800000 */
.L_x_53:
        /* <DEDUP_REMOVED lines=15> */
.L_x_56:
[----:B------:R-:W-:Y:S05]  /*3c20*/  BSYNC B1 ;  /* 0x0000000000017941 */ /* 0x000fea0003800000 */
.L_x_55:
        /* <DEDUP_REMOVED lines=17> */
.L_x_58:
[----:B------:R-:W-:Y:S05]  /*3d40*/  BSYNC B1 ;  /* 0x0000000000017941 */ /* 0x000fea0003800000 */
.L_x_57:
[----:B-----5:R-:W-:Y:S01]  /*3d50*/  FMUL R167, R212, UR18 ;  /* 0x00000012d4a77c20 */ /* 0x020fe20008400000 */
[----:B------:R-:W-:Y:S01]  /*3d60*/  ISETP.GT.AND P4, PT, R10, 0x21, P0 ;  /* 0x000000210a00780c */ /* 0x000fe20000784270 */
[----:B------:R-:W-:Y:S02]  /*3d70*/  BSSY B1, `(.L_x_59) ;  /* 0x0000005000017945 */ /* 0x000fe40003800000 */
[----:B------:R-:W-:-:S05]  /*3d80*/  FFMA R167, R106, UR19, R167 ;  /* 0x000000136aa77c23 */ /* 0x000fca00080000a7 */
[----:B------:R0:W-:Y:S05]  /*3d90*/  @P1 STG.E desc[UR14][R98.64+0x20], R167 ;  /* 0x000020a762001986 */ /* 0x0001ea000c10190e */
[----:B------:R-:W-:Y:S05]  /*3da0*/  @!P4 BRA `(.L_x_60) ;  /* 0x000000000004c947 */ /* 0x000fea0003800000 */
[----:B------:R0:W5:Y:S02]  /*3db0*/  LDG.E.LTC128B R212, desc[UR14][R164.64+0x20] ;  /* 0x0000200ea4d47981 */ /* 0x000164000c1e1920 */
.L_x_60:
[----:B------:R-:W-:Y:S05]  /*3dc0*/  BSYNC B1 ;  /* 0x0000000000017941 */ /* 0x000fea0003800000 */
.L_x_59:
        /* <DEDUP_REMOVED lines=13> */
.L_x_62:
[----:B------:R-:W-:Y:S05]  /*3ea0*/  BSYNC B1 ;  /* 0x0000000000017941 */ /* 0x000fea0003800000 */
.L_x_61:
        /* <DEDUP_REMOVED lines=15> */
.L_x_64:
[----:B------:R-:W-:Y:S05]  /*3fa0*/  BSYNC B1 ;  /* 0x0000000000017941 */ /* 0x000fea0003800000 */
.L_x_63:
        /* <DEDUP_REMOVED lines=17> */
.L_x_66:
[----:B------:R-:W-:Y:S05]  /*40c0*/  BSYNC B1 ;  /* 0x0000000000017941 */ /* 0x000fea0003800000 */
.L_x_65:
[----:B-----5:R-:W-:Y:S01]  /*40d0*/  FMUL R171, R212, UR18 ;  /* 0x00000012d4ab7c20 */ /* 0x020fe20008400000 */
[----:B------:R-:W-:Y:S01]  /*40e0*/  ISETP.GT.AND P4, PT, R10, 0x29, P0 ;  /* 0x000000290a00780c */ /* 0x000fe20000784270 */
[----:B------:R-:W-:Y:S02]  /*40f0*/  BSSY B1, `(.L_x_67) ;  /* 0x0000005000017945 */ /* 0x000fe40003800000 */
[----:B------:R-:W-:-:S05]  /*4100*/  FFMA R171, R110, UR19, R171 ;  /* 0x000000136eab7c23 */ /* 0x000fca00080000ab */
[----:B------:R0:W-:Y:S05]  /*4110*/  @P1 STG.E desc[UR14][R102.64+0x20], R171 ;  /* 0x000020ab66001986 */ /* 0x0001ea000c10190e */
[----:B------:R-:W-:Y:S05]  /*4120*/  @!P4 BRA `(.L_x_68) ;  /* 0x000000000004c947 */ /* 0x000fea0003800000 */
[----:B------:R0:W5:Y:S02]  /*4130*/  LDG.E.LTC128B R212, desc[UR14][R168.64+0x20] ;  /* 0x0000200ea8d47981 */ /* 0x000164000c1e1920 */
.L_x_68:
[----:B------:R-:W-:Y:S05]  /*4140*/  BSYNC B1 ;  /* 0x0000000000017941 */ /* 0x000fea0003800000 */
.L_x_67:
        /* <DEDUP_REMOVED lines=13> */
.L_x_70:
[----:B------:R-:W-:Y:S05]  /*4220*/  BSYNC B1 ;  /* 0x0000000000017941 */ /* 0x000fea0003800000 */
.L_x_69:
        /* <DEDUP_REMOVED lines=15> */
.L_x_72:
[----:B------:R-:W-:Y:S05]  /*4320*/  BSYNC B1 ;  /* 0x0000000000017941 */ /* 0x000fea0003800000 */
.L_x_71:
        /* <DEDUP_REMOVED lines=17> */
.L_x_74:
[----:B------:R-:W-:Y:S05]  /*4440*/  BSYNC B1 ;  /* 0x0000000000017941 */ /* 0x000fea0003800000 */
.L_x_73:
[----:B-----5:R-:W-:Y:S01]  /*4450*/  FMUL R175, R212, UR18 ;  /* 0x00000012d4af7c20 */ /* 0x020fe20008400000 */
[----:B------:R-:W-:Y:S01]  /*4460*/  ISETP.GT.AND P4, PT, R10, 0x31, P0 ;  /* 0x000000310a00780c */ /* 0x000fe20000784270 */
[----:B------:R-:W-:Y:S02]  /*4470*/  BSSY B1, `(.L_x_75) ;  /* 0x0000005000017945 */ /* 0x000fe40003800000 */
[----:B------:R-:W-:-:S05]  /*4480*/  FFMA R175, R114, UR19, R175 ;  /* 0x0000001372af7c23 */ /* 0x000fca00080000af */
[----:B------:R0:W-:Y:S05]  /*4490*/  @P1 STG.E desc[UR14][R106.64+0x20], R175 ;  /* 0x000020af6a001986 */ /* 0x0001ea000c10190e */
[----:B------:R-:W-:Y:S05]  /*44a0*/  @!P4 BRA `(.L_x_76) ;  /* 0x000000000004c947 */ /* 0x000fea0003800000 */
[----:B------:R0:W5:Y:S02]  /*44b0*/  LDG.E.LTC128B R212, desc[UR14][R172.64+0x20] ;  /* 0x0000200eacd47981 */ /* 0x000164000c1e1920 */
.L_x_76:
[----:B------:R-:W-:Y:S05]  /*44c0*/  BSYNC B1 ;  /* 0x0000000000017941 */ /* 0x000fea0003800000 */
.L_x_75:
        /* <DEDUP_REMOVED lines=13> */
.L_x_78:
[----:B------:R-:W-:Y:S05]  /*45a0*/  BSYNC B1 ;  /* 0x0000000000017941 */ /* 0x000fea0003800000 */
.L_x_77:
        /* <DEDUP_REMOVED lines=15> */
.L_x_80:
[----:B------:R-:W-:Y:S05]  /*46a0*/  BSYNC B1 ;  /* 0x0000000000017941 */ /* 0x000fea0003800000 */
.L_x_79:
        /* <DEDUP_REMOVED lines=17> */
.L_x_82:
[----:B------:R-:W-:Y:S05]  /*47c0*/  BSYNC B1 ;  /* 0x0000000000017941 */ /* 0x000fea0003800000 */
.L_x_81:
[----:B-----5:R-:W-:Y:S01]  /*47d0*/  FMUL R179, R212, UR18 ;  /* 0x00000012d4b37c20 */ /* 0x020fe20008400000 */
[----:B------:R-:W-:Y:S01]  /*47e0*/  ISETP.GT.AND P4, PT, R10, 0x39, P0 ;  /* 0x000000390a00780c */ /* 0x000fe20000784270 */
[----:B------:R-:W-:Y:S02]  /*47f0*/  BSSY B1, `(.L_x_83) ;  /* 0x0000005000017945 */ /* 0x000fe40003800000 */
[----:B------:R-:W-:-:S05]  /*4800*/  FFMA R179, R118, UR19, R179 ;  /* 0x0000001376b37c23 */ /* 0x000fca00080000b3 */
[----:B------:R0:W-:Y:S05]  /*4810*/  @P1 STG.E desc[UR14][R110.64+0x20], R179 ;  /* 0x000020b36e001986 */ /* 0x0001ea000c10190e */
[----:B------:R-:W-:Y:S05]  /*4820*/  @!P4 BRA `(.L_x_84) ;  /* 0x000000000004c947 */ /* 0x000fea0003800000 */
[----:B------:R0:W5:Y:S02]  /*4830*/  LDG.E.LTC128B R212, desc[UR14][R176.64+0x20] ;  /* 0x0000200eb0d47981 */ /* 0x000164000c1e1920 */
.L_x_84:
[----:B------:R-:W-:Y:S05]  /*4840*/  BSYNC B1 ;  /* 0x0000000000017941 */ /* 0x000fea0003800000 */
.L_x_83:
        /* <DEDUP_REMOVED lines=13> */
.L_x_86:
[----:B------:R-:W-:Y:S05]  /*4920*/  BSYNC B1 ;  /* 0x0000000000017941 */ /* 0x000fea0003800000 */
.L_x_85:
        /* <DEDUP_REMOVED lines=15> */
.L_x_88:
[----:B------:R-:W-:Y:S05]  /*4a20*/  BSYNC B1 ;  /* 0x0000000000017941 */ /* 0x000fea0003800000 */
.L_x_87:
        /* <DEDUP_REMOVED lines=17> */
.L_x_90:
[----:B------:R-:W-:Y:S05]  /*4b40*/  BSYNC B1 ;  /* 0x0000000000017941 */ /* 0x000fea0003800000 */
.L_x_89:
[----:B-----5:R-:W-:Y:S01]  /*4b50*/  FMUL R183, R212, UR18 ;  /* 0x00000012d4b77c20 */ /* 0x020fe20008400000 */
[----:B------:R-:W-:Y:S01]  /*4b60*/  ISETP.GT.AND P4, PT, R10, 0x41, P0 ;  /* 0x000000410a00780c */ /* 0x000fe20000784270 */
[----:B------:R-:W-:Y:S02]  /*4b70*/  BSSY B1, `(.L_x_91) ;  /* 0x0000005000017945 */ /* 0x000fe40003800000 */
[----:B------:R-:W-:-:S05]  /*4b80*/  FFMA R183, R122, UR19, R183 ;  /* 0x000000137ab77c23 */ /* 0x000fca00080000b7 */
[----:B------:R0:W-:Y:S05]  /*4b90*/  @P1 STG.E desc[UR14][R114.64+0x20], R183 ;  /* 0x000020b772001986 */ /* 0x0001ea000c10190e */
[----:B------:R-:W-:Y:S05]  /*4ba0*/  @!P4 BRA `(.L_x_92) ;  /* 0x000000000004c947 */ /* 0x000fea0003800000 */
[----:B------:R0:W5:Y:S02]  /*4bb0*/  LDG.E.LTC128B R212, desc[UR14][R180.64+0x20] ;  /* 0x0000200eb4d47981 */ /* 0x000164000c1e1920 */
.L_x_92:
[----:B------:R-:W-:Y:S05]  /*4bc0*/  BSYNC B1 ;  /* 0x0000000000017941 */ /* 0x000fea0003800000 */
.L_x_91:
        /* <DEDUP_REMOVED lines=13> */
.L_x_94:
[----:B------:R-:W-:Y:S05]  /*4ca0*/  BSYNC B1 ;  /* 0x0000000000017941 */ /* 0x000fea0003800000 */
.L_x_93:
        /* <DEDUP_REMOVED lines=15> */
.L_x_96:
[----:B------:R-:W-:Y:S05]  /*4da0*/  BSYNC B1 ;  /* 0x0000000000017941 */ /* 0x000fea0003800000 */
.L_x_95:
        /* <DEDUP_REMOVED lines=17> */
.L_x_98:
[----:B------:R-:W-:Y:S05]  /*4ec0*/  BSYNC B1 ;  /* 0x0000000000017941 */ /* 0x000fea0003800000 */
.L_x_97:
[----:B-----5:R-:W-:Y:S01]  /*4ed0*/  FMUL R187, R212, UR18 ;  /* 0x00000012d4bb7c20 */ /* 0x020fe20008400000 */
[----:B------:R-:W-:Y:S01]  /*4ee0*/  ISETP.GT.AND P4, PT, R10, 0x49, P0 ;  /* 0x000000490a00780c */ /* 0x000fe20000784270 */
[----:B------:R-:W-:Y:S02]  /*4ef0*/  BSSY B1, `(.L_x_99) ;  /* 0x0000005000017945 */ /* 0x000fe40003800000 */
[----:B------:R-:W-:-:S05]  /*4f00*/  FFMA R187, R126, UR19, R187 ;  /* 0x000000137ebb7c23 */ /* 0x000fca00080000bb */
[----:B------:R0:W-:Y:S05]  /*4f10*/  @P1 STG.E desc[UR14][R118.64+0x20], R187 ;  /* 0x000020bb76001986 */ /* 0x0001ea000c10190e */
[----:B------:R-:W-:Y:S05]  /*4f20*/  @!P4 BRA `(.L_x_100) ;  /* 0x000000000004c947 */ /* 0x000fea0003800000 */
[----:B------:R0:W5:Y:S02]  /*4f30*/  LDG.E.LTC128B R212, desc[UR14][R184.64+0x20] ;  /* 0x0000200eb8d47981 */ /* 0x000164000c1e1920 */
.L_x_100:
[----:B------:R-:W-:Y:S05]  /*4f40*/  BSYNC B1 ;  /* 0x0000000000017941 */ /* 0x000fea0003800000 */
.L_x_99:
        /* <DEDUP_REMOVED lines=13> */
.L_x_102:
[----:B------:R-:W-:Y:S05]  /*5020*/  BSYNC B1 ;  /* 0x0000000000017941 */ /* 0x000fea0003800000 */
.L_x_101:
        /* <DEDUP_REMOVED lines=15> */
.L_x_104:
[----:B------:R-:W-:Y:S05]  /*5120*/  BSYNC B1 ;  /* 0x0000000000017941 */ /* 0x000fea0003800000 */
.L_x_103:
        /* <DEDUP_REMOVED lines=17> */
.L_x_106:
[----:B------:R-:W-:Y:S05]  /*5240*/  BSYNC B1 ;  /* 0x0000000000017941 */ /* 0x000fea0003800000 */
.L_x_105:
[----:B-----5:R-:W-:Y:S01]  /*5250*/  FMUL R191, R212, UR18 ;  /* 0x00000012d4bf7c20 */ /* 0x020fe20008400000 */
[----:B------:R-:W-:Y:S01]  /*5260*/  ISETP.GT.AND P4, PT, R10, 0x51, P0 ;  /* 0x000000510a00780c */ /* 0x000fe20000784270 */
[----:B------:R-:W-:Y:S02]  /*5270*/  BSSY B1, `(.L_x_107) ;  /* 0x0000005000017945 */ /* 0x000fe40003800000 */
[----:B------:R-:W-:-:S05]  /*5280*/  FFMA R191, R130, UR19, R191 ;  /* 0x0000001382bf7c23 */ /* 0x000fca00080000bf */
[----:B------:R0:W-:Y:S05]  /*5290*/  @P1 STG.E desc[UR14][R122.64+0x20], R191 ;  /* 0x000020bf7a001986 */ /* 0x0001ea000c10190e */
[----:B------:R-:W-:Y:S05]  /*52a0*/  @!P4 BRA `(.L_x_108) ;  /* 0x000000000004c947 */ /* 0x000fea0003800000 */
[----:B------:R0:W5:Y:S02]  /*52b0*/  LDG.E.LTC128B R212, desc[UR14][R188.64+0x20] ;  /* 0x0000200ebcd47981 */ /* 0x000164000c1e1920 */
.L_x_108:
[----:B------:R-:W-:Y:S05]  /*52c0*/  BSYNC B1 ;  /* 0x0000000000017941 */ /* 0x000fea0003800000 */
.L_x_107:
        /* <DEDUP_REMOVED lines=13> */
.L_x_110:
[----:B------:R-:W-:Y:S05]  /*53a0*/  BSYNC B1 ;  /* 0x0000000000017941 */ /* 0x000fea0003800000 */
.L_x_109:
        /* <DEDUP_REMOVED lines=15> */
.L_x_112:
[----:B------:R-:W-:Y:S05]  /*54a0*/  BSYNC B1 ;  /* 0x0000000000017941 */ /* 0x000fea0003800000 */
.L_x_111:
        /* <DEDUP_REMOVED lines=17> */
.L_x_114:
[----:B------:R-:W-:Y:S05]  /*55c0*/  BSYNC B1 ;  /* 0x0000000000017941 */ /* 0x000fea0003800000 */
.L_x_113:
[----:B-----5:R-:W-:Y:S01]  /*55d0*/  FMUL R195, R212, UR18 ;  /* 0x00000012d4c37c20 */ /* 0x020fe20008400000 */
[----:B------:R-:W-:Y:S01]  /*55e0*/  ISETP.GT.AND P4, PT, R10, 0x59, P0 ;  /* 0x000000590a00780c */ /* 0x000fe20000784270 */
[----:B------:R-:W-:Y:S02]  /*55f0*/  BSSY B1, `(.L_x_115) ;  /* 0x0000005000017945 */ /* 0x000fe40003800000 */
[----:B------:R-:W-:-:S05]  /*5600*/  FFMA R195, R134, UR19, R195 ;  /* 0x0000001386c37c23 */ /* 0x000fca00080000c3 */
[----:B------:R0:W-:Y:S05]  /*5610*/  @P1 STG.E desc[UR14][R126.64+0x20], R195 ;  /* 0x000020c37e001986 */ /* 0x0001ea000c10190e */
[----:B------:R-:W-:Y:S05]  /*5620*/  @!P4 BRA `(.L_x_116) ;  /* 0x000000000004c947 */ /* 0x000fea0003800000 */
[----:B------:R0:W5:Y:S02]  /*5630*/  LDG.E.LTC128B R212, desc[UR14][R192.64+0x20] ;  /* 0x0000200ec0d47981 */ /* 0x000164000c1e1920 */
.L_x_116:
[----:B------:R-:W-:Y:S05]  /*5640*/  BSYNC B1 ;  /* 0x0000000000017941 */ /* 0x000fea0003800000 */
.L_x_115:
        /* <DEDUP_REMOVED lines=13> */
.L_x_118:
[----:B------:R-:W-:Y:S05]  /*5720*/  BSYNC B1 ;  /* 0x0000000000017941 */ /* 0x000fea0003800000 */
.L_x_117:
        /* <DEDUP_REMOVED lines=15> */
.L_x_120:
[----:B------:R-:W-:Y:S05]  /*5820*/  BSYNC B1 ;  /* 0x0000000000017941 */ /* 0x000fea0003800000 */
.L_x_119:
        /* <DEDUP_REMOVED lines=17> */
.L_x_122:
[----:B------:R-:W-:Y:S05]  /*5940*/  BSYNC B1 ;  /* 0x0000000000017941 */ /* 0x000fea0003800000 */
.L_x_121:
[----:B-----5:R-:W-:Y:S01]  /*5950*/  FMUL R199, R212, UR18 ;  /* 0x00000012d4c77c20 */ /* 0x020fe20008400000 */
[----:B------:R-:W-:Y:S01]  /*5960*/  ISETP.GT.AND P4, PT, R10, 0x61, P0 ;  /* 0x000000610a00780c */ /* 0x000fe20000784270 */
[----:B------:R-:W-:Y:S02]  /*5970*/  BSSY B1, `(.L_x_123) ;  /* 0x0000005000017945 */ /* 0x000fe40003800000 */
[----:B------:R-:W-:-:S05]  /*5980*/  FFMA R199, R138, UR19, R199 ;  /* 0x000000138ac77c23 */ /* 0x000fca00080000c7 */
[----:B------:R0:W-:Y:S05]  /*5990*/  @P1 STG.E desc[UR14][R130.64+0x20], R199 ;  /* 0x000020c782001986 */ /* 0x0001ea000c10190e */
[----:B------:R-:W-:Y:S05]  /*59a0*/  @!P4 BRA `(.L_x_124) ;  /* 0x000000000004c947 */ /* 0x000fea0003800000 */
[----:B------:R0:W5:Y:S02]  /*59b0*/  LDG.E.LTC128B R212, desc[UR14][R196.64+0x20] ;  /* 0x0000200ec4d47981 */ /* 0x000164000c1e1920 */
.L_x_124:
[----:B------:R-:W-:Y:S05]  /*59c0*/  BSYNC B1 ;  /* 0x0000000000017941 */ /* 0x000fea0003800000 */
.L_x_123:
        /* <DEDUP_REMOVED lines=13> */
.L_x_126:
[----:B------:R-:W-:Y:S05]  /*5aa0*/  BSYNC B1 ;  /* 0x0000000000017941 */ /* 0x000fea0003800000 */
.L_x_125:
        /* <DEDUP_REMOVED lines=15> */
.L_x_128:
[----:B------:R-:W-:Y:S05]  /*5ba0*/  BSYNC B1 ;  /* 0x0000000000017941 */ /* 0x000fea0003800000 */
.L_x_127:
        /* <DEDUP_REMOVED lines=17> */
.L_x_130:
[----:B------:R-:W-:Y:S05]  /*5cc0*/  BSYNC B1 ;  /* 0x0000000000017941 */ /* 0x000fea0003800000 */
.L_x_129:
[----:B-----5:R-:W-:Y:S01]  /*5cd0*/  FMUL R203, R212, UR18 ;  /* 0x00000012d4cb7c20 */ /* 0x020fe20008400000 */
[----:B------:R-:W-:Y:S01]  /*5ce0*/  ISETP.GT.AND P4, PT, R10, 0x69, P0 ;  /* 0x000000690a00780c */ /* 0x000fe20000784270 */
[----:B------:R-:W-:Y:S02]  /*5cf0*/  BSSY B1, `(.L_x_131) ;  /* 0x0000005000017945 */ /* 0x000fe40003800000 */
[----:B------:R-:W-:-:S05]  /*5d00*/  FFMA R203, R142, UR19, R203 ;  /* 0x000000138ecb7c23 */ /* 0x000fca00080000cb */
[----:B------:R0:W-:Y:S05]  /*5d10*/  @P1 STG.E desc[UR14][R134.64+0x20], R203 ;  /* 0x000020cb86001986 */ /* 0x0001ea000c10190e */
[----:B------:R-:W-:Y:S05]  /*5d20*/  @!P4 BRA `(.L_x_132) ;  /* 0x000000000004c947 */ /* 0x000fea0003800000 */
[----:B------:R0:W5:Y:S02]  /*5d30*/  LDG.E.LTC128B R212, desc[UR14][R200.64+0x20] ;  /* 0x0000200ec8d47981 */ /* 0x000164000c1e1920 */
.L_x_132:
[----:B------:R-:W-:Y:S05]  /*5d40*/  BSYNC B1 ;  /* 0x0000000000017941 */ /* 0x000fea0003800000 */
.L_x_131:
        /* <DEDUP_REMOVED lines=13> */
.L_x_134:
[----:B------:R-:W-:Y:S05]  /*5e20*/  BSYNC B1 ;  /* 0x0000000000017941 */ /* 0x000fea0003800000 */
.L_x_133:
        /* <DEDUP_REMOVED lines=15> */
.L_x_136:
[----:B------:R-:W-:Y:S05]  /*5f20*/  BSYNC B1 ;  /* 0x0000000000017941 */ /* 0x000fea0003800000 */
.L_x_135:
[----:B------:R-:W-:Y:S01]  /*5f30*/  IMAD.WIDE.U32 R204, R8, UR12, R204 ;  /* 0x0000000c08cc7c25 */ /* 0x000fe2000f8e00cc */
[----:B------:R-:W-:Y:S01]  /*5f40*/  ISETP.GT.AND P5, PT, R10, 0x70, P0 ;  /* 0x000000700a00780c */ /* 0x000fe200007a4270 */
[----:B------:R-:W-:Y:S02]  /*5f50*/  BSSY B1, `(.L_x_137) ;  /* 0x000000f000017945 */ /* 0x000fe40003800000 */
[----:B0-----:R-:W-:Y:S01]  /*5f60*/  IMAD.IADD R203, R219, 0x1, R205 ;  /* 0x00000001dbcb7824 */ /* 0x001fe200078e02cd */
[----:B------:R-:W-:Y:S01]  /*5f70*/  LEA R202, P1, R204, UR16, 0x2 ;  /* 0x00000010ccca7c11 */ /* 0x000fe2000f8210ff */
[----:B------:R-:W-:-:S03]  /*5f80*/  IMAD.WIDE.U32 R206, R8, UR12, R206 ;  /* 0x0000000c08ce7c25 */ /* 0x000fc6000f8e00ce */
[----:B------:R-:W-:Y:S01]  /*5f90*/  LEA.HI.X R203, R204, UR17, R203, 0x2, P1 ;  /* 0x00000011cccb7c11 */ /* 0x000fe200088f14cb */
[----:B-----5:R-:W-:Y:S01]  /*5fa0*/  FMUL R204, R212, UR18 ;  /* 0x00000012d4cc7c20 */ /* 0x020fe20008400000 */
[----:B------:R-:W-:Y:S01]  /*5fb0*/  IADD3 R144, P1, R140, UR10, RZ ;  /* 0x0000000a8c907c10 */ /* 0x000fe2000ff3e0ff */
[----:B------:R-:W-:Y:S02]  /*5fc0*/  IMAD.IADD R205, R219, 0x1, R207 ;  /* 0x00000001dbcd7824 */ /* 0x000fe400078e02cf */
[----:B------:R-:W-:Y:S01]  /*5fd0*/  FFMA R213, R145, UR19, R204 ;  /* 0x0000001391d57c23 */ /* 0x000fe200080000cc */
[----:B------:R-:W-:Y:S02]  /*5fe0*/  IADD3.X R145, R141, UR8, RZ, P1, !PT ;  /* 0x000000088d917c10 */ /* 0x000fe40008ffe4ff */
[----:B------:R-:W-:-:S03]  /*5ff0*/  LEA R204, P1, R206, UR16, 0x2 ;  /* 0x00000010cecc7c11 */ /* 0x000fc6000f8210ff */
[----:B------:R0:W-:Y:S01]  /*6000*/  @P4 STG.E desc[UR14][R144.64], R213 ;  /* 0x000000d590004986 */ /* 0x0001e2000c10190e */
[----:B------:R-:W-:Y:S01]  /*6010*/  LEA.HI.X R205, R206, UR17, R205, 0x2, P1 ;  /* 0x00000011cecd7c11 */ /* 0x000fe200088f14cd */
[----:B------:R-:W-:Y:S08]  /*6020*/  @!P5 BRA `(.L_x_138) ;  /* 0x000000000004d947 */ /* 0x000ff00003800000 */
[----:B------:R0:W5:Y:S02]  /*6030*/  LDG.E.LTC128B R212, desc[UR14][R202.64+0x20] ;  /* 0x0000200ecad47981 */ /* 0x000164000c1e1920 */
.L_x_138:
[----:B------:R-:W-:Y:S05]  /*6040*/  BSYNC B1 ;  /* 0x0000000000017941 */ /* 0x000fea0003800000 */
.L_x_137:
[----:B------:R-:W-:Y:S01]  /*6050*/  ISETP.GT.AND P6, PT, R10, 0x71, P0 ;  /* 0x000000710a00780c */ /* 0x000fe200007c4270 */
[----:B-----5:R-:W-:Y:S01]  /*6060*/  FMUL R15, R212, UR18 ;  /* 0x00000012d40f7c20 */ /* 0x020fe20008400000 */
[----:B------:R-:W-:Y:S01]  /*6070*/  IMAD.WIDE.U32 R142, R12, 0x7, R142 ;  /* 0x000000070c8e7825 */ /* 0x000fe200078e008e */
[----:B------:R-:W-:Y:S03]  /*6080*/  BSSY B1, `(.L_x_139) ;  /* 0x0000008000017945 */ /* 0x000fe60003800000 */
[----:B------:R-:W-:Y:S01]  /*6090*/  FFMA R207, R146, UR19, R15 ;  /* 0x0000001392cf7c23 */ /* 0x000fe2000800000f */
[----:B------:R-:W-:-:S04]  /*60a0*/  IMAD.IADD R143, R218, 0x1, R143 ;  /* 0x00000001da8f7824 */ /* 0x000fc800078e028f */
[----:B------:R0:W-:Y:S01]  /*60b0*/  @P5 STG.E desc[UR14][R138.64+0x20], R207 ;  /* 0x000020cf8a005986 */ /* 0x0001e2000c10190e */
[C---:B------:R-:W-:Y:S02]  /*60c0*/  IADD3 R15, P4, P5, R14.reuse, R12, R142 ;  /* 0x0000000c0e0f7210 */ /* 0x040fe40007d9e08e */
[----:B------:R-:W-:Y:S01]  /*60d0*/  IADD3 R14, P1, R14, R142, RZ ;  /* 0x0000008e0e0e7210 */ /* 0x000fe20007f3e0ff */
[----:B------:R-:W-:-:S12]  /*60e0*/  @!P6 BRA `(.L_x_140) ;  /* 0x000000000004e947 */ /* 0x000fd80003800000 */
[----:B------:R0:W5:Y:S02]  /*60f0*/  LDG.E.LTC128B R212, desc[UR14][R204.64+0x20] ;  /* 0x0000200eccd47981 */ /* 0x000164000c1e1920 */
.L_x_140:
[----:B------:R-:W-:Y:S05]  /*6100*/  BSYNC B1 ;  /* 0x0000000000017941 */ /* 0x000fea0003800000 */
.L_x_139:
[----:B-----5:R-:W-:Y:S01]  /*6110*/  FMUL R12, R212, UR18 ;  /* 0x00000012d40c7c20 */ /* 0x020fe20008400000 */
[----:B------:R-:W-:Y:S01]  /*6120*/  IADD3.X R16, R17, R13, R143, P4, P5 ;  /* 0x0000000d11107210 */ /* 0x000fe200027ea48f */
[----:B------:R-:W-:Y:S01]  /*6130*/  IMAD.X R17, R143, 0x1, R17, P1 ;  /* 0x000000018f117824 */ /* 0x000fe200008e0611 */
[----:B------:R-:W-:Y:S01]  /*6140*/  ISETP.GT.AND P1, PT, R10, 0x78, P2 ;  /* 0x000000780a00780c */ /* 0x000fe20001724270 */
[----:B------:R-:W-:Y:S01]  /*6150*/  FFMA R147, R147, UR19, R12 ;  /* 0x0000001393937c23 */ /* 0x000fe2000800000c */
[C---:B------:R-:W-:Y:S01]  /*6160*/  LEA R12, P4, R14.reuse, UR16, 0x2 ;  /* 0x000000100e0c7c11 */ /* 0x040fe2000f8810ff */
[----:B------:R-:W-:Y:S03]  /*6170*/  BSSY B1, `(.L_x_141) ;  /* 0x0000005000017945 */ /* 0x000fe60003800000 */
[----:B------:R0:W-:Y:S01]  /*6180*/  @P6 STG.E desc[UR14][R144.64+0x20], R147 ;  /* 0x0000209390006986 */ /* 0x0001e2000c10190e */
[----:B------:R-:W-:-:S06]  /*6190*/  LEA.HI.X R13, R14, UR17, R17, 0x2, P4 ;  /* 0x000000110e0d7c11 */ /* 0x000fcc000a0f1411 */
[----:B------:R-:W-:Y:S05]  /*61a0*/  @!P1 BRA `(.L_x_142) ;  /* 0x0000000000049947 */ /* 0x000fea0003800000 */
[----:B------:R0:W5:Y:S02]  /*61b0*/  LDG.E.LTC128B R212, desc[UR14][R12.64] ;  /* 0x0000000e0cd47981 */ /* 0x000164000c1e1920 */
.L_x_142:
[----:B------:R-:W-:Y:S05]  /*61c0*/  BSYNC B1 ;  /* 0x0000000000017941 */ /* 0x000fea0003800000 */
.L_x_141:
[----:B0----5:R-:W-:Y:S01]  /*61d0*/  FMUL R13, R212, UR18 ;  /* 0x00000012d40d7c20 */ /* 0x021fe20008400000 */
[----:B------:R-:W-:Y:S01]  /*61e0*/  IADD3 R12, P4, R138, UR10, RZ ;  /* 0x0000000a8a0c7c10 */ /* 0x000fe2000ff9e0ff */
[----:B------:R-:W-:Y:S01]  /*61f0*/  BSSY B1, `(.L_x_143) ;  /* 0x000000a000017945 */ /* 0x000fe20003800000 */
[----:B------:R-:W-:Y:S01]  /*6200*/  ISETP.GT.AND P2, PT, R10, 0x79, P2 ;  /* 0x000000790a00780c */ /* 0x000fe20001744270 */
[----:B------:R-:W-:Y:S01]  /*6210*/  FFMA R17, R148, UR19, R13 ;  /* 0x0000001394117c23 */ /* 0x000fe2000800000d */
[----:B------:R-:W-:Y:S01]  /*6220*/  IADD3.X R13, R139, UR8, RZ, P4, !PT ;  /* 0x000000088b0d7c10 */ /* 0x000fe2000a7fe4ff */
[----:B------:R-:W-:Y:S01]  /*6230*/  IMAD.WIDE.U32 R208, R8, UR12, R208 ;  /* 0x0000000c08d07c25 */ /* 0x000fe2000f8e00d0 */
[----:B------:R-:W-:-:S03]  /*6240*/  LEA R14, P4, R15, UR16, 0x2 ;  /* 0x000000100f0e7c11 */ /* 0x000fc6000f8810ff */
[----:B------:R0:W-:Y:S01]  /*6250*/  @P1 STG.E desc[UR14][R12.64], R17 ;  /* 0x000000110c001986 */ /* 0x0001e2000c10190e */
[----:B------:R-:W-:-:S05]  /*6260*/  LEA.HI.X R15, R15, UR17, R16, 0x2, P4 ;  /* 0x000000110f0f7c11 */ /* 0x000fca000a0f1410 */
[----:B------:R-:W-:Y:S05]  /*6270*/  @!P2 BRA `(.L_x_144) ;  /* 0x000000000004a947 */ /* 0x000fea0003800000 */
[----:B------:R0:W5:Y:S02]  /*6280*/  LDG.E.LTC128B R212, desc[UR14][R14.64] ;  /* 0x0000000e0ed47981 */ /* 0x000164000c1e1920 */
.L_x_144:
[----:B------:R-:W-:Y:S05]  /*6290*/  BSYNC B1 ;  /* 0x0000000000017941 */ /* 0x000fea0003800000 */
.L_x_143:
[----:B0-----:R-:W-:Y:S01]  /*62a0*/  IADD3 R14, P1, R144, UR10, RZ ;  /* 0x0000000a900e7c10 */ /* 0x001fe2000ff3e0ff */
[----:B-----5:R-:W-:Y:S01]  /*62b0*/  FMUL R142, R212, UR18 ;  /* 0x00000012d48e7c20 */ /* 0x020fe20008400000 */
[----:B------:R-:W-:Y:S01]  /*62c0*/  ISETP.GT.AND P4, PT, R10, 0x78, P0 ;  /* 0x000000780a00780c */ /* 0x000fe20000784270 */
[----:B------:R-:W-:Y:S01]  /*62d0*/  IMAD.IADD R17, R219, 0x1, R209 ;  /* 0x00000001db117824 */ /* 0x000fe200078e02d1 */
[----:B------:R-:W-:Y:S01]  /*62e0*/  IADD3.X R15, R145, UR8, RZ, P1, !PT ;  /* 0x00000008910f7c10 */ /* 0x000fe20008ffe4ff */
[----:B------:R-:W-:Y:S01]  /*62f0*/  FFMA R149, R149, UR19, R142 ;  /* 0x0000001395957c23 */ /* 0x000fe2000800008e */
[----:B------:R-:W-:Y:S01]  /*6300*/  LEA R16, P5, R208, UR16, 0x2 ;  /* 0x00000010d0107c11 */ /* 0x000fe2000f8a10ff */
[----:B------:R-:W-:Y:S01]  /*6310*/  BSSY B1, `(.L_x_145) ;  /* 0x0000006000017945 */ /* 0x000fe20003800000 */
[----:B------:R-:W-:Y:S02]  /*6320*/  IMAD.WIDE.U32 R152, R8, UR12, R152 ;  /* 0x0000000c08987c25 */ /* 0x000fe4000f8e0098 */
[----:B------:R0:W-:Y:S01]  /*6330*/  @P2 STG.E desc[UR14][R14.64], R149 ;  /* 0x000000950e002986 */ /* 0x0001e2000c10190e */
[----:B------:R-:W-:-:S04]  /*6340*/  LEA.HI.X R17, R208, UR17, R17, 0x2, P5 ;  /* 0x00000011d0117c11 */ /* 0x000fc8000a8f1411 */
[----:B------:R-:W-:Y:S05]  /*6350*/  @!P4 BRA `(.L_x_146) ;  /* 0x000000000004c947 */ /* 0x000fea0003800000 */
[----:B------:R0:W5:Y:S02]  /*6360*/  LDG.E.LTC128B R212, desc[UR14][R16.64+0x20] ;  /* 0x0000200e10d47981 */ /* 0x000164000c1e1920 */
.L_x_146:
[----:B------:R-:W-:Y:S05]  /*6370*/  BSYNC B1 ;  /* 0x0000000000017941 */ /* 0x000fea0003800000 */
.L_x_145:
[----:B-----5:R-:W-:Y:S01]  /*6380*/  FMUL R143, R212, UR18 ;  /* 0x00000012d48f7c20 */ /* 0x020fe20008400000 */
[----:B------:R-:W-:Y:S01]  /*6390*/  ISETP.GT.AND P1, PT, R10, 0x79, P0 ;  /* 0x000000790a00780c */ /* 0x000fe20000724270 */
[----:B------:R-:W-:Y:S01]  /*63a0*/  IMAD.IADD R219, R219, 0x1, R153 ;  /* 0x00000001dbdb7824 */ /* 0x000fe200078e0299 */
[----:B------:R-:W-:Y:S01]  /*63b0*/  LEA R142, P2, R152, UR16, 0x2 ;  /* 0x00000010988e7c11 */ /* 0x000fe2000f8410ff */
[----:B------:R-:W-:Y:S01]  /*63c0*/  FFMA R147, R150, UR19, R143 ;  /* 0x0000001396937c23 */ /* 0x000fe2000800008f */
[----:B------:R-:W-:Y:S01]  /*63d0*/  BSSY B1, `(.L_x_147) ;  /* 0x0000006000017945 */ /* 0x000fe20003800000 */
[----:B------:R-:W-:Y:S02]  /*63e0*/  ISETP.GT.AND P0, PT, R9, 0x80, PT ;  /* 0x000000800900780c */ /* 0x000fe40003f04270 */
[----:B------:R-:W-:Y:S01]  /*63f0*/  LEA.HI.X R143, R152, UR17, R219, 0x2, P2 ;  /* 0x00000011988f7c11 */ /* 0x000fe200090f14db */
[----:B------:R0:W-:Y:S05]  /*6400*/  @P4 STG.E desc[UR14][R12.64+0x20], R147 ;  /* 0x000020930c004986 */ /* 0x0001ea000c10190e */
[----:B------:R-:W-:Y:S05]  /*6410*/  @!P1 BRA `(.L_x_148) ;  /* 0x0000000000049947 */ /* 0x000fea0003800000 */
[----:B------:R0:W5:Y:S02]  /*6420*/  LDG.E.LTC128B R212, desc[UR14][R142.64+0x20] ;  /* 0x0000200e8ed47981 */ /* 0x000164000c1e1920 */
.L_x_148:
[----:B------:R-:W-:Y:S05]  /*6430*/  BSYNC B1 ;  /* 0x0000000000017941 */ /* 0x000fea0003800000 */
.L_x_147:
[----:B-----5:R-:W-:Y:S01]  /*6440*/  FMUL R8, R212, UR18 ;  /* 0x00000012d4087c20 */ /* 0x020fe20008400000 */
[----:B------:R-:W-:Y:S01]  /*6450*/  ISETP.GT.AND P2, PT, R10, RZ, P0 ;  /* 0x000000ff0a00720c */ /* 0x000fe20000744270 */
[----:B------:R-:W-:Y:S02]  /*6460*/  BSSY B1, `(.L_x_149) ;  /* 0x0000005000017945 */ /* 0x000fe40003800000 */
[----:B------:R-:W-:-:S05]  /*6470*/  FFMA R151, R151, UR19, R8 ;  /* 0x0000001397977c23 */ /* 0x000fca0008000008 */
[----:B------:R0:W-:Y:S05]  /*6480*/  @P1 STG.E desc[UR14][R14.64+0x20], R151 ;  /* 0x000020970e001986 */ /* 0x0001ea000c10190e */
[----:B------:R-:W-:Y:S05]  /*6490*/  @!P2 BRA `(.L_x_150) ;  /* 0x000000000004a947 */ /* 0x000fea0003800000 */
[----:B------:R0:W5:Y:S02]  /*64a0*/  LDG.E.LTC128B R212, desc[UR14][R22.64+0x200] ;  /* 0x0002000e16d47981 */ /* 0x000164000c1e1920 */
.L_x_150:
[----:B------:R-:W-:Y:S05]  /*64b0*/  BSYNC B1 ;  /* 0x0000000000017941 */ /* 0x000fea0003800000 */
.L_x_149:
[----:B0----5:R-:W-:Y:S01]  /*64c0*/  FMUL R147, R212, UR18 ;  /* 0x00000012d4937c20 */ /* 0x021fe20008400000 */
[----:B------:R-:W-:Y:S01]  /*64d0*/  ISETP.GT.AND P4, PT, R10, 0x1, P0 ;  /* 0x000000010a00780c */ /* 0x000fe20000784270 */
[----:B------:R-:W-:Y:S01]  /*64e0*/  BSSY B1, `(.L_x_151) ;  /* 0x0000006000017945 */ /* 0x000fe20003800000 */
[----:B------:R-:W-:Y:S01]  /*64f0*/  ISETP.GT.AND P1, PT, R9, 0x88, PT ;  /* 0x000000880900780c */ /* 0x000fe20003f24270 */
[----:B------:R-:W-:-:S05]  /*6500*/  FFMA R147, R24, UR19, R147 ;  /* 0x0000001318937c23 */ /* 0x000fca0008000093 */
[----:B------:R0:W-:Y:S05]  /*6510*/  @P2 STG.E desc[UR14][R18.64+0x200], R147 ;  /* 0x0002009312002986 */ /* 0x0001ea000c10190e */
[----:B------:R-:W-:Y:S05]  /*6520*/  @!P4 BRA `(.L_x_152) ;  /* 0x000000000004c947 */ /* 0x000fea0003800000 */
[----:B------:R0:W5:Y:S02]  /*6530*/  LDG.E.LTC128B R212, desc[UR14][R88.64+0x200] ;  /* 0x0002000e58d47981 */ /* 0x000164000c1e1920 */
.L_x_152:
[----:B------:R-:W-:Y:S05]  /*6540*/  BSYNC B1 ;  /* 0x0000000000017941 */ /* 0x000fea0003800000 */
.L_x_151:
[----:B-----5:R-:W-:Y:S01]  /*6550*/  FMUL R8, R212, UR18 ;  /* 0x00000012d4087c20 */ /* 0x020fe20008400000 */
[----:B------:R-:W-:Y:S01]  /*6560*/  ISETP.GT.AND P2, PT, R10, RZ, P1 ;  /* 0x000000ff0a00720c */ /* 0x000fe20000f44270 */
[----:B------:R-:W-:Y:S02]  /*6570*/  BSSY B1, `(.L_x_153) ;  /* 0x0000005000017945 */ /* 0x000fe40003800000 */
[----:B------:R-:W-:-:S05]  /*6580*/  FFMA R25, R25, UR19, R8 ;  /* 0x0000001319197c23 */ /* 0x000fca0008000008 */
[----:B------:R0:W-:Y:S05]  /*6590*/  @P4 STG.E desc[UR14][R20.64+0x200], R25 ;  /* 0x0002001914004986 */ /* 0x0001ea000c10190e */
[----:B------:R-:W-:Y:S05]  /*65a0*/  @!P2 BRA `(.L_x_154) ;  /* 0x000000000004a947 */ /* 0x000fea0003800000 */
[----:B------:R0:W5:Y:S02]  /*65b0*/  LDG.E.LTC128B R212, desc[UR14][R22.64+0x220] ;  /* 0x0002200e16d47981 */ /* 0x000164000c1e1920 */
.L_x_154:
[----:B------:R-:W-:Y:S05]  /*65c0*/  BSYNC B1 ;  /* 0x0000000000017941 */ /* 0x000fea0003800000 */
.L_x_153:
[----:B-----5:R-:W-:Y:S01]  /*65d0*/  FMUL R9, R212, UR18 ;  /* 0x00000012d4097c20 */ /* 0x020fe20008400000 */
[----:B------:R-:W-:Y:S01]  /*65e0*/  ISETP.GT.AND P4, PT, R10, 0x1, P1 ;  /* 0x000000010a00780c */ /* 0x000fe20000f84270 */
[----:B------:R-:W-:Y:S02]  /*65f0*/  BSSY B1, `(.L_x_155) ;  /* 0x0000005000017945 */ /* 0x000fe40003800000 */
[----:B------:R-:W-:-:S05]  /*6600*/  FFMA R9, R26, UR19, R9 ;  /* 0x000000131a097c23 */ /* 0x000fca0008000009 */
[----:B------:R0:W-:Y:S05]  /*6610*/  @P2 STG.E desc[UR14][R18.64+0x220], R9 ;  /* 0x0002200912002986 */ /* 0x0001ea000c10190e */
[----:B------:R-:W-:Y:S05]  /*6620*/  @!P4 BRA `(.L_x_156) ;  /* 0x000000000004c947 */ /* 0x000fea0003800000 */
[----:B------:R0:W5:Y:S02]  /*6630*/  LDG.E.LTC128B R212, desc[UR14][R88.64+0x220] ;  /* 0x0002200e58d47981 */ /* 0x000164000c1e1920 */
.L_x_156:
[----:B------:R-:W-:Y:S05]  /*6640*/  BSYNC B1 ;  /* 0x0000000000017941 */ /* 0x000fea0003800000 */
.L_x_155:
[----:B-----5:R-:W-:Y:S01]  /*6650*/  FMUL R8, R212, UR18 ;  /* 0x00000012d4087c20 */ /* 0x020fe20008400000 */
[----:B------:R-:W-:Y:S01]  /*6660*/  ISETP.GT.AND P2, PT, R10, 0x8, P0 ;  /* 0x000000080a00780c */ /* 0x000fe20000744270 */
[----:B------:R-:W-:Y:S02]  /*6670*/  BSSY B1, `(.L_x_157) ;  /* 0x0000005000017945 */ /* 0x000fe40003800000 */
[----:B------:R-:W-:-:S05]  /*6680*/  FFMA R27, R27, UR19, R8 ;  /* 0x000000131b1b7c23 */ /* 0x000fca0008000008 */
[----:B------:R0:W-:Y:S05]  /*6690*/  @P4 STG.E desc[UR14][R20.64+0x220], R27 ;  /* 0x0002201b14004986 */ /* 0x0001ea000c10190e */
[----:B------:R-:W-:Y:S05]  /*66a0*/  @!P2 BRA `(.L_x_158) ;  /* 0x000000000004a947 */ /* 0x000fea0003800000 */
[----:B------:R0:W5:Y:S02]  /*66b0*/  LDG.E.LTC128B R212, desc[UR14][R214.64+0x200] ;  /* 0x0002000ed6d47981 */ /* 0x000164000c1e1920 */
.L_x_158:
[----:B------:R-:W-:Y:S05]  /*66c0*/  BSYNC B1 ;  /* 0x0000000000017941 */ /* 0x000fea0003800000 */
.L_x_157:
[----:B0----5:R-:W-:Y:S01]  /*66d0*/  FMUL R9, R212, UR18 ;  /* 0x00000012d4097c20 */ /* 0x021fe20008400000 */
[----:B------:R-:W-:Y:S01]  /*66e0*/  ISETP.GT.AND P4, PT, R10, 0x9, P0 ;  /* 0x000000090a00780c */ /* 0x000fe20000784270 */
[----:B------:R-:W-:Y:S02]  /*66f0*/  BSSY B1, `(.L_x_159) ;  /* 0x0000005000017945 */ /* 0x000fe40003800000 */
[----:B------:R-:W-:-:S05]  /*6700*/  FFMA R9, R28, UR19, R9 ;  /* 0x000000131c097c23 */ /* 0x000fca0008000009 */
[----:B------:R0:W-:Y:S05]  /*6710*/  @P2 STG.E desc[UR14][R156.64+0x200], R9 ;  /* 0x000200099c002986 */ /* 0x0001ea000c10190e */
[----:B------:R-:W-:Y:S05]  /*6720*/  @!P4 BRA `(.L_x_160) ;  /* 0x000000000004c947 */ /* 0x000fea0003800000 */
[----:B------:R0:W5:Y:S02]  /*6730*/  LDG.E.LTC128B R212, desc[UR14][R216.64+0x200] ;  /* 0x0002000ed8d47981 */ /* 0x000164000c1e1920 */
.L_x_160:
[----:B------:R-:W-:Y:S05]  /*6740*/  BSYNC B1 ;  /* 0x0000000000017941 */ /* 0x000fea0003800000 */
.L_x_159:
[----:B-----5:R-:W-:Y:S01]  /*6750*/  FMUL R8, R212, UR18 ;  /* 0x00000012d4087c20 */ /* 0x020fe20008400000 */
[----:B------:R-:W-:Y:S01]  /*6760*/  ISETP.GT.AND P2, PT, R10, 0x8, P1 ;  /* 0x000000080a00780c */ /* 0x000fe20000f44270 */
[----:B------:R-:W-:Y:S02]  /*6770*/  BSSY B1, `(.L_x_161) ;  /* 0x0000005000017945 */ /* 0x000fe40003800000 */
[----:B------:R-:W-:-:S05]  /*6780*/  FFMA R29, R29, UR19, R8 ;  /* 0x000000131d1d7c23 */ /* 0x000fca0008000008 */
[----:B------:R0:W-:Y:S05]  /*6790*/  @P4 STG.E desc[UR14][R92.64+0x200], R29 ;  /* 0x0002001d5c004986 */ /* 0x0001ea000c10190e */
[----:B------:R-:W-:Y:S05]  /*67a0*/  @!P2 BRA `(.L_x_162) ;  /* 0x000000000004a947 */ /* 0x000fea0003800000 */
[----:B------:R0:W5:Y:S02]  /*67b0*/  LDG.E.LTC128B R212, desc[UR14][R214.64+0x220] ;  /* 0x0002200ed6d47981 */ /* 0x000164000c1e1920 */
.L_x_162:
[----:B------:R-:W-:Y:S05]  /*67c0*/  BSYNC B1 ;  /* 0x0000000000017941 */ /* 0x000fea0003800000 */
.L_x_161:
[----:B0----5:R-:W-:Y:S01]  /*67d0*/  FMUL R9, R212, UR18 ;  /* 0x00000012d4097c20 */ /* 0x021fe20008400000 */
[----:B------:R-:W-:Y:S01]  /*67e0*/  ISETP.GT.AND P4, PT, R10, 0x9, P1 ;  /* 0x000000090a00780c */ /* 0x000fe20000f84270 */
[----:B------:R-:W-:Y:S02]  /*67f0*/  BSSY B1, `(.L_x_163) ;  /* 0x0000005000017945 */ /* 0x000fe40003800000 */
[----:B------:R-:W-:-:S05]  /*6800*/  FFMA R9, R30, UR19, R9 ;  /* 0x000000131e097c23 */ /* 0x000fca0008000009 */
[----:B------:R0:W-:Y:S05]  /*6810*/  @P2 STG.E desc[UR14][R156.64+0x220], R9 ;  /* 0x000220099c002986 */ /* 0x0001ea000c10190e */
[----:B------:R-:W-:Y:S05]  /*6820*/  @!P4 BRA `(.L_x_164) ;  /* 0x000000000004c947 */ /* 0x000fea0003800000 */
[----:B------:R0:W5:Y:S02]  /*6830*/  LDG.E.LTC128B R212, desc[UR14][R216.64+0x220] ;  /* 0x0002200ed8d47981 */ /* 0x000164000c1e1920 */
.L_x_164:
[----:B------:R-:W-:Y:S05]  /*6840*/  BSYNC B1 ;  /* 0x0000000000017941 */ /* 0x000fea0003800000 */
.L_x_163:
[----:B-----5:R-:W-:Y:S01]  /*6850*/  FMUL R8, R212, UR18 ;  /* 0x00000012d4087c20 */ /* 0x020fe20008400000 */
[----:B------:R-:W-:Y:S01]  /*6860*/  ISETP.GT.AND P2, PT, R10, 0x10, P0 ;  /* 0x000000100a00780c */ /* 0x000fe20000744270 */
[----:B------:R-:W-:Y:S02]  /*6870*/  BSSY B1, `(.L_x_165) ;  /* 0x0000005000017945 */ /* 0x000fe40003800000 */
[----:B------:R-:W-:-:S05]  /*6880*/  FFMA R31, R31, UR19, R8 ;  /* 0x000000131f1f7c23 */ /* 0x000fca0008000008 */
[----:B------:R0:W-:Y:S05]  /*6890*/  @P4 STG.E desc[UR14][R92.64+0x220], R31 ;  /* 0x0002201f5c004986 */ /* 0x0001ea000c10190e */
[----:B------:R-:W-:Y:S05]  /*68a0*/  @!P2 BRA `(.L_x_166) ;  /* 0x000000000004a947 */ /* 0x000fea0003800000 */
[----:B------:R0:W5:Y:S02]  /*68b0*/  LDG.E.LTC128B R212, desc[UR14][R94.64+0x200] ;  /* 0x0002000e5ed47981 */ /* 0x000164000c1e1920 */
.L_x_166:
[----:B------:R-:W-:Y:S05]  /*68c0*/  BSYNC B1 ;  /* 0x0000000000017941 */ /* 0x000fea0003800000 */
.L_x_165:
[----:B0----5:R-:W-:Y:S01]  /*68d0*/  FMUL R9, R212, UR18 ;  /* 0x00000012d4097c20 */ /* 0x021fe20008400000 */
[----:B------:R-:W-:Y:S01]  /*68e0*/  ISETP.GT.AND P4, PT, R10, 0x11, P0 ;  /* 0x000000110a00780c */ /* 0x000fe20000784270 */
[----:B------:R-:W-:Y:S02]  /*68f0*/  BSSY B1, `(.L_x_167) ;  /* 0x0000005000017945 */ /* 0x000fe40003800000 */
[----:B------:R-:W-:-:S05]  /*6900*/  FFMA R9, R32, UR19, R9 ;  /* 0x0000001320097c23 */ /* 0x000fca0008000009 */
[----:B------:R0:W-:Y:S05]  /*6910*/  @P2 STG.E desc[UR14][R154.64+0x200], R9 ;  /* 0x000200099a002986 */ /* 0x0001ea000c10190e */
[----:B------:R-:W-:Y:S05]  /*6920*/  @!P4 BRA `(.L_x_168) ;  /* 0x000000000004c947 */ /* 0x000fea0003800000 */
[----:B------:R0:W5:Y:S02]  /*6930*/  LDG.E.LTC128B R212, desc[UR14][R210.64+0x200] ;  /* 0x0002000ed2d47981 */ /* 0x000164000c1e1920 */
.L_x_168:
[----:B------:R-:W-:Y:S05]  /*6940*/  BSYNC B1 ;  /* 0x0000000000017941 */ /* 0x000fea0003800000 */
.L_x_167:
[----:B-----5:R-:W-:Y:S01]  /*6950*/  FMUL R8, R212, UR18 ;  /* 0x00000012d4087c20 */ /* 0x020fe20008400000 */
[----:B------:R-:W-:Y:S01]  /*6960*/  ISETP.GT.AND P2, PT, R10, 0x10, P1 ;  /* 0x000000100a00780c */ /* 0x000fe20000f44270 */
[----:B------:R-:W-:Y:S02]  /*6970*/  BSSY B1, `(.L_x_169) ;  /* 0x0000005000017945 */ /* 0x000fe40003800000 */
[----:B------:R-:W-:-:S05]  /*6980*/  FFMA R33, R33, UR19, R8 ;  /* 0x0000001321217c23 */ /* 0x000fca0008000008 */
[----:B------:R0:W-:Y:S05]  /*6990*/  @P4 STG.E desc[UR14][R96.64+0x200], R33 ;  /* 0x0002002160004986 */ /* 0x0001ea000c10190e */
[----:B------:R-:W-:Y:S05]  /*69a0*/  @!P2 BRA `(.L_x_170) ;  /* 0x000000000004a947 */ /* 0x000fea0003800000 */
[----:B------:R0:W5:Y:S02]  /*69b0*/  LDG.E.LTC128B R212, desc[UR14][R94.64+0x220] ;  /* 0x0002200e5ed47981 */ /* 0x000164000c1e1920 */
.L_x_170:
[----:B------:R-:W-:Y:S05]  /*69c0*/  BSYNC B1 ;  /* 0x0000000000017941 */ /* 0x000fea0003800000 */
.L_x_169:
[----:B0----5:R-:W-:Y:S01]  /*69d0*/  FMUL R9, R212, UR18 ;  /* 0x00000012d4097c20 */ /* 0x021fe20008400000 */
[----:B------:R-:W-:Y:S01]  /*69e0*/  ISETP.GT.AND P4, PT, R10, 0x11, P1 ;  /* 0x000000110a00780c */ /* 0x000fe20000f84270 */
[----:B------:R-:W-:Y:S02]  /*69f0*/  BSSY B1, `(.L_x_171) ;  /* 0x0000005000017945 */ /* 0x000fe40003800000 */
[----:B------:R-:W-:-:S05]  /*6a00*/  FFMA R9, R34, UR19, R9 ;  /* 0x0000001322097c23 */ /* 0x000fca0008000009 */
[----:B------:R0:W-:Y:S05]  /*6a10*/  @P2 STG.E desc[UR14][R154.64+0x220], R9 ;  /* 0x000220099a002986 */ /* 0x0001ea000c10190e */
[----:B------:R-:W-:Y:S05]  /*6a20*/  @!P4 BRA `(.L_x_172) ;  /* 0x000000000004c947 */ /* 0x000fea0003800000 */
[----:B------:R0:W5:Y:S02]  /*6a30*/  LDG.E.LTC128B R212, desc[UR14][R210.64+0x220] ;  /* 0x0002200ed2d47981 */ /* 0x000164000c1e1920 */
.L_x_172:
[----:B------:R-:W-:Y:S05]  /*6a40*/  BSYNC B1 ;  /* 0x0000000000017941 */ /* 0x000fea0003800000 */
.L_x_171:
[----:B-----5:R-:W-:Y:S01]  /*6a50*/  FMUL R8, R212, UR18 ;  /* 0x00000012d4087c20 */ /* 0x020fe20008400000 */
[----:B------:R-:W-:Y:S01]  /*6a60*/  ISETP.GT.AND P2, PT, R10, 0x18, P0 ;  /* 0x000000180a00780c */ /* 0x000fe20000744270 */
[----:B------:R-:W-:Y:S02]  /*6a70*/  BSSY B1, `(.L_x_173) ;  /* 0x0000005000017945 */ /* 0x000fe40003800000 */
[----:B------:R-:W-:-:S05]  /*6a80*/  FFMA R35, R35, UR19, R8 ;  /* 0x0000001323237c23 */ /* 0x000fca0008000008 */
[----:B------:R0:W-:Y:S05]  /*6a90*/  @P4 STG.E desc[UR14][R96.64+0x220], R35 ;  /* 0x0002202360004986 */ /* 0x0001ea000c10190e */
[----:B------:R-:W-:Y:S05]  /*6aa0*/  @!P2 BRA `(.L_x_174) ;  /* 0x000000000004a947 */ /* 0x000fea0003800000 */
[----:B------:R0:W5:Y:S02]  /*6ab0*/  LDG.E.LTC128B R212, desc[UR14][R158.64+0x200] ;  /* 0x0002000e9ed47981 */ /* 0x000164000c1e1920 */
.L_x_174:
[----:B------:R-:W-:Y:S05]  /*6ac0*/  BSYNC B1 ;  /* 0x0000000000017941 */ /* 0x000fea0003800000 */
.L_x_173:
[----:B0----5:R-:W-:Y:S01]  /*6ad0*/  FMUL R9, R212, UR18 ;  /* 0x00000012d4097c20 */ /* 0x021fe20008400000 */
[----:B------:R-:W-:Y:S01]  /*6ae0*/  ISETP.GT.AND P4, PT, R10, 0x19, P0 ;  /* 0x000000190a00780c */ /* 0x000fe20000784270 */
[----:B------:R-:W-:Y:S02]  /*6af0*/  BSSY B1, `(.L_x_175) ;  /* 0x0000005000017945 */ /* 0x000fe40003800000 */
[----:B------:R-:W-:-:S05]  /*6b00*/  FFMA R9, R36, UR19, R9 ;  /* 0x0000001324097c23 */ /* 0x000fca0008000009 */
[----:B------:R0:W-:Y:S05]  /*6b10*/  @P2 STG.E desc[UR14][R90.64+0x200], R9 ;  /* 0x000200095a002986 */ /* 0x0001ea000c10190e */
[----:B------:R-:W-:Y:S05]  /*6b20*/  @!P4 BRA `(.L_x_176) ;  /* 0x000000000004c947 */ /* 0x000fea0003800000 */
[----:B------:R0:W5:Y:S02]  /*6b30*/  LDG.E.LTC128B R212, desc[UR14][R160.64+0x200] ;  /* 0x0002000ea0d47981 */ /* 0x000164000c1e1920 */
.L_x_176:
[----:B------:R-:W-:Y:S05]  /*6b40*/  BSYNC B1 ;  /* 0x0000000000017941 */ /* 0x000fea0003800000 */
.L_x_175:
[----:B-----5:R-:W-:Y:S01]  /*6b50*/  FMUL R8, R212, UR18 ;  /* 0x00000012d4087c20 */ /* 0x020fe20008400000 */
[----:B------:R-:W-:Y:S01]  /*6b60*/  ISETP.GT.AND P2, PT, R10, 0x18, P1 ;  /* 0x000000180a00780c */ /* 0x000fe20000f44270 */
[----:B------:R-:W-:Y:S02]  /*6b70*/  BSSY B1, `(.L_x_177) ;  /* 0x0000005000017945 */ /* 0x000fe40003800000 */
[----:B------:R-:W-:-:S05]  /*6b80*/  FFMA R37, R37, UR19, R8 ;  /* 0x0000001325257c23 */ /* 0x000fca0008000008 */
[----:B------:R0:W-:Y:S05]  /*6b90*/  @P4 STG.E desc[UR14][R100.64+0x200], R37 ;  /* 0x0002002564004986 */ /* 0x0001ea000c10190e */
[----:B------:R-:W-:Y:S05]  /*6ba0*/  @!P2 BRA `(.L_x_178) ;  /* 0x000000000004a947 */ /* 0x000fea0003800000 */
[----:B------:R0:W5:Y:S02]  /*6bb0*/  LDG.E.LTC128B R212, desc[UR14][R158.64+0x220] ;  /* 0x0002200e9ed47981 */ /* 0x000164000c1e1920 */
.L_x_178:
[----:B------:R-:W-:Y:S05]  /*6bc0*/  BSYNC B1 ;  /* 0x0000000000017941 */ /* 0x000fea0003800000 */
.L_x_177:
[----:B0----5:R-:W-:Y:S01]  /*6bd0*/  FMUL R9, R212, UR18 ;  /* 0x00000012d4097c20 */ /* 0x021fe20008400000 */
[----:B------:R-:W-:Y:S01]  /*6be0*/  ISETP.GT.AND P4, PT, R10, 0x19, P1 ;  /* 0x000000190a00780c */ /* 0x000fe20000f84270 */
[----:B------:R-:W-:Y:S02]  /*6bf0*/  BSSY B1, `(.L_x_179) ;  /* 0x0000005000017945 */ /* 0x000fe40003800000 */
[----:B------:R-:W-:-:S05]  /*6c00*/  FFMA R9, R38, UR19, R9 ;  /* 0x0000001326097c23 */ /* 0x000fca0008000009 */
[----:B------:R0:W-:Y:S05]  /*6c10*/  @P2 STG.E desc[UR14][R90.64+0x220], R9 ;  /* 0x000220095a002986 */ /* 0x0001ea000c10190e */
[----:B------:R-:W-:Y:S05]  /*6c20*/  @!P4 BRA `(.L_x_180) ;  /* 0x000000000004c947 */ /* 0x000fea0003800000 */
[----:B------:R0:W5:Y:S02]  /*6c30*/  LDG.E.LTC128B R212, desc[UR14][R160.64+0x220] ;  /* 0x0002200ea0d47981 */ /* 0x000164000c1e1920 */
.L_x_180:
[----:B------:R-:W-:Y:S05]  /*6c40*/  BSYNC B1 ;  /* 0x0000000000017941 */ /* 0x000fea0003800000 */
.L_x_179:
[----:B-----5:R-:W-:Y:S01]  /*6c50*/  FMUL R8, R212, UR18 ;  /* 0x00000012d4087c20 */ /* 0x020fe20008400000 */
[----:B------:R-:W-:Y:S01]  /*6c60*/  ISETP.GT.AND P2, PT, R10, 0x20, P0 ;  /* 0x000000200a00780c */ /* 0x000fe20000744270 */
[----:B------:R-:W-:Y:S02]  /*6c70*/  BSSY B1, `(.L_x_181) ;  /* 0x0000005000017945 */ /* 0x000fe40003800000 */
[----:B------:R-:W-:-:S05]  /*6c80*/  FFMA R39, R39, UR19, R8 ;  /* 0x0000001327277c23 */ /* 0x000fca0008000008 */
[----:B------:R0:W-:Y:S05]  /*6c90*/  @P4 STG.E desc[UR14][R100.64+0x220], R39 ;  /* 0x0002202764004986 */ /* 0x0001ea000c10190e */
[----:B------:R-:W-:Y:S05]  /*6ca0*/  @!P2 BRA `(.L_x_182) ;  /* 0x000000000004a947 */ /* 0x000fea0003800000 */
[----:B------:R0:W5:Y:S02]  /*6cb0*/  LDG.E.LTC128B R212, desc[UR14][R162.64+0x200] ;  /* 0x0002000ea2d47981 */ /* 0x000164000c1e1920 */
.L_x_182:
[----:B------:R-:W-:Y:S05]  /*6cc0*/  BSYNC B1 ;  /* 0x0000000000017941 */ /* 0x000fea0003800000 */
.L_x_181:
[----:B0----5:R-:W-:Y:S01]  /*6cd0*/  FMUL R9, R212, UR18 ;  /* 0x00000012d4097c20 */ /* 0x021fe20008400000 */
[----:B------:R-:W-:Y:S01]  /*6ce0*/  ISETP.GT.AND P4, PT, R10, 0x21, P0 ;  /* 0x000000210a00780c */ /* 0x000fe20000784270 */
[----:B------:R-:W-:Y:S02]  /*6cf0*/  BSSY B1, `(.L_x_183) ;  /* 0x0000005000017945 */ /* 0x000fe40003800000 */
[----:B------:R-:W-:-:S05]  /*6d00*/  FFMA R9, R40, UR19, R9 ;  /* 0x0000001328097c23 */ /* 0x000fca0008000009 */
[----:B------:R0:W-:Y:S05]  /*6d10*/  @P2 STG.E desc[UR14][R98.64+0x200], R9 ;  /* 0x0002000962002986 */ /* 0x0001ea000c10190e */
[----:B------:R-:W-:Y:S05]  /*6d20*/  @!P4 BRA `(.L_x_184) ;  /* 0x000000000004c947 */ /* 0x000fea0003800000 */
[----:B------:R0:W5:Y:S02]  /*6d30*/  LDG.E.LTC128B R212, desc[UR14][R164.64+0x200] ;  /* 0x0002000ea4d47981 */ /* 0x000164000c1e1920 */
.L_x_184:
[----:B------:R-:W-:Y:S05]  /*6d40*/  BSYNC B1 ;  /* 0x0000000000017941 */ /* 0x000fea0003800000 */
.L_x_183:
[----:B-----5:R-:W-:Y:S01]  /*6d50*/  FMUL R8, R212, UR18 ;  /* 0x00000012d4087c20 */ /* 0x020fe20008400000 */
[----:B------:R-:W-:Y:S01]  /*6d60*/  ISETP.GT.AND P2, PT, R10, 0x20, P1 ;  /* 0x000000200a00780c */ /* 0x000fe20000f44270 */
[----:B------:R-:W-:Y:S02]  /*6d70*/  BSSY B1, `(.L_x_185) ;  /* 0x0000005000017945 */ /* 0x000fe40003800000 */
[----:B------:R-:W-:-:S05]  /*6d80*/  FFMA R41, R41, UR19, R8 ;  /* 0x0000001329297c23 */ /* 0x000fca0008000008 */
[----:B------:R0:W-:Y:S05]  /*6d90*/  @P4 STG.E desc[UR14][R104.64+0x200], R41 ;  /* 0x0002002968004986 */ /* 0x0001ea000c10190e */
[----:B------:R-:W-:Y:S05]  /*6da0*/  @!P2 BRA `(.L_x_186) ;  /* 0x000000000004a947 */ /* 0x000fea0003800000 */
[----:B------:R0:W5:Y:S02]  /*6db0*/  LDG.E.LTC128B R212, desc[UR14][R162.64+0x220] ;  /* 0x0002200ea2d47981 */ /* 0x000164000c1e1920 */
.L_x_186:
[----:B------:R-:W-:Y:S05]  /*6dc0*/  BSYNC B1 ;  /* 0x0000000000017941 */ /* 0x000fea0003800000 */
.L_x_185:
[----:B0----5:R-:W-:Y:S01]  /*6dd0*/  FMUL R9, R212, UR18 ;  /* 0x00000012d4097c20 */ /* 0x021fe20008400000 */
[----:B------:R-:W-:Y:S01]  /*6de0*/  ISETP.GT.AND P4, PT, R10, 0x21, P1 ;  /* 0x000000210a00780c */ /* 0x000fe20000f84270 */
[----:B------:R-:W-:Y:S02]  /*6df0*/  BSSY B1, `(.L_x_187) ;  /* 0x0000005000017945 */ /* 0x000fe40003800000 */
[----:B------:R-:W-:-:S05]  /*6e00*/  FFMA R9, R42, UR19, R9 ;  /* 0x000000132a097c23 */ /* 0x000fca0008000009 */
[----:B------:R0:W-:Y:S05]  /*6e10*/  @P2 STG.E desc[UR14][R98.64+0x220], R9 ;  /* 0x0002200962002986 */ /* 0x0001ea000c10190e */
[----:B------:R-:W-:Y:S05]  /*6e20*/  @!P4 BRA `(.L_x_188) ;  /* 0x000000000004c947 */ /* 0x000fea0003800000 */
[----:B------:R0:W5:Y:S02]  /*6e30*/  LDG.E.LTC128B R212, desc[UR14][R164.64+0x220] ;  /* 0x0002200ea4d47981 */ /* 0x000164000c1e1920 */
.L_x_188:
[----:B------:R-:W-:Y:S05]  /*6e40*/  BSYNC B1 ;  /* 0x0000000000017941 */ /* 0x000fea0003800000 */
.L_x_187:
[----:B-----5:R-:W-:Y:S01]  /*6e50*/  FMUL R8, R212, UR18 ;  /* 0x00000012d4087c20 */ /* 0x020fe20008400000 */
[----:B------:R-:W-:Y:S01]  /*6e60*/  ISETP.GT.AND P2, PT, R10, 0x28, P0 ;  /* 0x000000280a00780c */ /* 0x000fe20000744270 */
[----:B------:R-:W-:Y:S02]  /*6e70*/  BSSY B1, `(.L_x_189) ;  /* 0x0000005000017945 */ /* 0x000fe40003800000 */
[----:B------:R-:W-:-:S05]  /*6e80*/  FFMA R43, R43, UR19, R8 ;  /* 0x000000132b2b7c23 */ /* 0x000fca0008000008 */
[----:B------:R0:W-:Y:S05]  /*6e90*/  @P4 STG.E desc[UR14][R104.64+0x220], R43 ;  /* 0x0002202b68004986 */ /* 0x0001ea000c10190e */
[----:B------:R-:W-:Y:S05]  /*6ea0*/  @!P2 BRA `(.L_x_190) ;  /* 0x000000000004a947 */ /* 0x000fea0003800000 */
[----:B------:R0:W5:Y:S02]  /*6eb0*/  LDG.E.LTC128B R212, desc[UR14][R166.64+0x200] ;  /* 0x0002000ea6d47981 */ /* 0x000164000c1e1920 */
.L_x_190:
[----:B------:R-:W-:Y:S05]  /*6ec0*/  BSYNC B1 ;  /* 0x0000000000017941 */ /* 0x000fea0003800000 */
.L_x_189:
[----:B0----5:R-:W-:Y:S01]  /*6ed0*/  FMUL R9, R212, UR18 ;  /* 0x00000012d4097c20 */ /* 0x021fe20008400000 */
[----:B------:R-:W-:Y:S01]  /*6ee0*/  ISETP.GT.AND P4, PT, R10, 0x29, P0 ;  /* 0x000000290a00780c */ /* 0x000fe20000784270 */
[----:B------:R-:W-:Y:S02]  /*6ef0*/  BSSY B1, `(.L_x_191) ;  /* 0x0000005000017945 */ /* 0x000fe40003800000 */
[----:B------:R-:W-:-:S05]  /*6f00*/  FFMA R9, R44, UR19, R9 ;  /* 0x000000132c097c23 */ /* 0x000fca0008000009 */
[----:B------:R0:W-:Y:S05]  /*6f10*/  @P2 STG.E desc[UR14][R102.64+0x200], R9 ;  /* 0x0002000966002986 */ /* 0x0001ea000c10190e */
[----:B------:R-:W-:Y:S05]  /*6f20*/  @!P4 BRA `(.L_x_192) ;  /* 0x000000000004c947 */ /* 0x000fea0003800000 */
[----:B------:R0:W5:Y:S02]  /*6f30*/  LDG.E.LTC128B R212, desc[UR14][R168.64+0x200] ;  /* 0x0002000ea8d47981 */ /* 0x000164000c1e1920 */
.L_x_192:
[----:B------:R-:W-:Y:S05]  /*6f40*/  BSYNC B1 ;  /* 0x0000000000017941 */ /* 0x000fea0003800000 */
.L_x_191:
[----:B-----5:R-:W-:Y:S01]  /*6f50*/  FMUL R8, R212, UR18 ;  /* 0x00000012d4087c20 */ /* 0x020fe20008400000 */
[----:B------:R-:W-:Y:S01]  /*6f60*/  ISETP.GT.AND P2, PT, R10, 0x28, P1 ;  /* 0x000000280a00780c */ /* 0x000fe20000f44270 */
[----:B------:R-:W-:Y:S02]  /*6f70*/  BSSY B1, `(.L_x_193) ;  /* 0x0000005000017945 */ /* 0x000fe40003800000 */
[----:B------:R-:W-:-:S05]  /*6f80*/  FFMA R45, R45, UR19, R8 ;  /* 0x000000132d2d7c23 */ /* 0x000fca0008000008 */
[----:B------:R0:W-:Y:S05]  /*6f90*/  @P4 STG.E desc[UR14][R108.64+0x200], R45 ;  /* 0x0002002d6c004986 */ /* 0x0001ea000c10190e */
[----:B------:R-:W-:Y:S05]  /*6fa0*/  @!P2 BRA `(.L_x_194) ;  /* 0x000000000004a947 */ /* 0x000fea0003800000 */
[----:B------:R0:W5:Y:S02]  /*6fb0*/  LDG.E.LTC128B R212, desc[UR14][R166.64+0x220] ;  /* 0x0002200ea6d47981 */ /* 0x000164000c1e1920 */
.L_x_194:
[----:B------:R-:W-:Y:S05]  /*6fc0*/  BSYNC B1 ;  /* 0x0000000000017941 */ /* 0x000fea0003800000 */
.L_x_193:
[----:B0----5:R-:W-:Y:S01]  /*6fd0*/  FMUL R9, R212, UR18 ;  /* 0x00000012d4097c20 */ /* 0x021fe20008400000 */
[----:B------:R-:W-:Y:S01]  /*6fe0*/  ISETP.GT.AND P4, PT, R10, 0x29, P1 ;  /* 0x000000290a00780c */ /* 0x000fe20000f84270 */
[----:B------:R-:W-:Y:S02]  /*6ff0*/  BSSY B1, `(.L_x_195) ;  /* 0x0000005000017945 */ /* 0x000fe40003800000 */
[----:B------:R-:W-:-:S05]  /*7000*/  FFMA R9, R46, UR19, R9 ;  /* 0x000000132e097c23 */ /* 0x000fca0008000009 */
[----:B------:R0:W-:Y:S05]  /*7010*/  @P2 STG.E desc[UR14][R102.64+0x220], R9 ;  /* 0x0002200966002986 */ /* 0x0001ea000c10190e */
[----:B------:R-:W-:Y:S05]  /*7020*/  @!P4 BRA `(.L_x_196) ;  /* 0x000000000004c947 */ /* 0x000fea0003800000 */
[----:B------:R0:W5:Y:S02]  /*7030*/  LDG.E.LTC128B R212, desc[UR14][R168.64+0x220] ;  /* 0x0002200ea8d47981 */ /* 0x000164000c1e1920 */
.L_x_196:
[----:B------:R-:W-:Y:S05]  /*7040*/  BSYNC B1 ;  /* 0x0000000000017941 */ /* 0x000fea0003800000 */
.L_x_195:
[----:B-----5:R-:W-:Y:S01]  /*7050*/  FMUL R8, R212, UR18 ;  /* 0x00000012d4087c20 */ /* 0x020fe20008400000 */
[----:B------:R-:W-:Y:S01]  /*7060*/  ISETP.GT.AND P2, PT, R10, 0x30, P0 ;  /* 0x000000300a00780c */ /* 0x000fe20000744270 */
[----:B------:R-:W-:Y:S02]  /*7070*/  BSSY B1, `(.L_x_197) ;  /* 0x0000005000017945 */ /* 0x000fe40003800000 */
[----:B------:R-:W-:-:S05]  /*7080*/  FFMA R47, R47, UR19, R8 ;  /* 0x000000132f2f7c23 */ /* 0x000fca0008000008 */
[----:B------:R0:W-:Y:S05]  /*7090*/  @P4 STG.E desc[UR14][R108.64+0x220], R47 ;  /* 0x0002202f6c004986 */ /* 0x0001ea000c10190e */
[----:B------:R-:W-:Y:S05]  /*70a0*/  @!P2 BRA `(.L_x_198) ;  /* 0x000000000004a947 */ /* 0x000fea0003800000 */
[----:B------:R0:W5:Y:S02]  /*70b0*/  LDG.E.LTC128B R212, desc[UR14][R170.64+0x200] ;  /* 0x0002000eaad47981 */ /* 0x000164000c1e1920 */
.L_x_198:
[----:B------:R-:W-:Y:S05]  /*70c0*/  BSYNC B1 ;  /* 0x0000000000017941 */ /* 0x000fea0003800000 */
.L_x_197:
[----:B0----5:R-:W-:Y:S01]  /*70d0*/  FMUL R9, R212, UR18 ;  /* 0x00000012d4097c20 */ /* 0x021fe20008400000 */
[----:B------:R-:W-:Y:S01]  /*70e0*/  ISETP.GT.AND P4, PT, R10, 0x31, P0 ;  /* 0x000000310a00780c */ /* 0x000fe20000784270 */
[----:B------:R-:W-:Y:S02]  /*70f0*/  BSSY B1, `(.L_x_199) ;  /* 0x0000005000017945 */ /* 0x000fe40003800000 */
[----:B------:R-:W-:-:S05]  /*7100*/  FFMA R9, R48, UR19, R9 ;  /* 0x0000001330097c23 */ /* 0x000fca0008000009 */
[----:B------:R0:W-:Y:S05]  /*7110*/  @P2 STG.E desc[UR14][R106.64+0x200], R9 ;  /* 0x000200096a002986 */ /* 0x0001ea000c10190e */
[----:B------:R-:W-:Y:S05]  /*7120*/  @!P4 BRA `(.L_x_200) ;  /* 0x000000000004c947 */ /* 0x000fea0003800000 */
[----:B------:R0:W5:Y:S02]  /*7130*/  LDG.E.LTC128B R212, desc[UR14][R172.64+0x200] ;  /* 0x0002000eacd47981 */ /* 0x000164000c1e1920 */
.L_x_200:
[----:B------:R-:W-:Y:S05]  /*7140*/  BSYNC B1 ;  /* 0x0000000000017941 */ /* 0x000fea0003800000 */
.L_x_199:
[----:B-----5:R-:W-:Y:S01]  /*7150*/  FMUL R8, R212, UR18 ;  /* 0x00000012d4087c20 */ /* 0x020fe20008400000 */
[----:B------:R-:W-:Y:S01]  /*7160*/  ISETP.GT.AND P2, PT, R10, 0x30, P1 ;  /* 0x000000300a00780c */ /* 0x000fe20000f44270 */
[----:B------:R-:W-:Y:S02]  /*7170*/  BSSY B1, `(.L_x_201) ;  /* 0x0000005000017945 */ /* 0x000fe40003800000 */
[----:B------:R-:W-:-:S05]  /*7180*/  FFMA R49, R49, UR19, R8 ;  /* 0x0000001331317c23 */ /* 0x000fca0008000008 */
[----:B------:R0:W-:Y:S05]  /*7190*/  @P4 STG.E desc[UR14][R112.64+0x200], R49 ;  /* 0x0002003170004986 */ /* 0x0001ea000c10190e */
[----:B------:R-:W-:Y:S05]  /*71a0*/  @!P2 BRA `(.L_x_202) ;  /* 0x000000000004a947 */ /* 0x000fea0003800000 */
[----:B------:R0:W5:Y:S02]  /*71b0*/  LDG.E.LTC128B R212, desc[UR14][R170.64+0x220] ;  /* 0x0002200eaad47981 */ /* 0x000164000c1e1920 */
.L_x_202:
[----:B------:R-:W-:Y:S05]  /*71c0*/  BSYNC B1 ;  /* 0x0000000000017941 */ /* 0x000fea0003800000 */
.L_x_201:
[----:B0----5:R-:W-:Y:S01]  /*71d0*/  FMUL R9, R212, UR18 ;  /* 0x00000012d4097c20 */ /* 0x021fe20008400000 */
[----:B------:R-:W-:Y:S01]  /*71e0*/  ISETP.GT.AND P4, PT, R10, 0x31, P1 ;  /* 0x000000310a00780c */ /* 0x000fe20000f84270 */
[----:B------:R-:W-:Y:S02]  /*71f0*/  BSSY B1, `(.L_x_203) ;  /* 0x0000005000017945 */ /* 0x000fe40003800000 */
[----:B------:R-:W-:-:S05]  /*7200*/  FFMA R9, R50, UR19, R9 ;  /* 0x0000001332097c23 */ /* 0x000fca0008000009 */
[----:B------:R0:W-:Y:S05]  /*7210*/  @P2 STG.E desc[UR14][R106.64+0x220], R9 ;  /* 0x000220096a002986 */ /* 0x0001ea000c10190e */
[----:B------:R-:W-:Y:S05]  /*7220*/  @!P4 BRA `(.L_x_204) ;  /* 0x000000000004c947 */ /* 0x000fea0003800000 */
[----:B------:R0:W5:Y:S02]  /*7230*/  LDG.E.LTC128B R212, desc[UR14][R172.64+0x220] ;  /* 0x0002200eacd47981 */ /* 0x000164000c1e1920 */
.L_x_204:
[----:B------:R-:W-:Y:S05]  /*7240*/  BSYNC B1 ;  /* 0x0000000000017941 */ /* 0x000fea0003800000 */
.L_x_203:
[----:B-----5:R-:W-:Y:S01]  /*7250*/  FMUL R8, R212, UR18 ;  /* 0x00000012d4087c20 */ /* 0x020fe20008400000 */
[----:B------:R-:W-:Y:S01]  /*7260*/  ISETP.GT.AND P2, PT, R10, 0x38, P0 ;  /* 0x000000380a00780c */ /* 0x000fe20000744270 */
[----:B------:R-:W-:Y:S02]  /*7270*/  BSSY B1, `(.L_x_205) ;  /* 0x0000005000017945 */ /* 0x000fe40003800000 */
[----:B------:R-:W-:-:S05]  /*7280*/  FFMA R51, R51, UR19, R8 ;  /* 0x0000001333337c23 */ /* 0x000fca0008000008 */
[----:B------:R0:W-:Y:S05]  /*7290*/  @P4 STG.E desc[UR14][R112.64+0x220], R51 ;  /* 0x0002203370004986 */ /* 0x0001ea000c10190e */
[----:B------:R-:W-:Y:S05]  /*72a0*/  @!P2 BRA `(.L_x_206) ;  /* 0x000000000004a947 */ /* 0x000fea0003800000 */
[----:B------:R0:W5:Y:S02]  /*72b0*/  LDG.E.LTC128B R212, desc[UR14][R174.64+0x200] ;  /* 0x0002000eaed47981 */ /* 0x000164000c1e1920 */
.L_x_206:
[----:B------:R-:W-:Y:S05]  /*72c0*/  BSYNC B1 ;  /* 0x0000000000017941 */ /* 0x000fea0003800000 */
.L_x_205:
[----:B0----5:R-:W-:Y:S01]  /*72d0*/  FMUL R9, R212, UR18 ;  /* 0x00000012d4097c20 */ /* 0x021fe20008400000 */
[----:B------:R-:W-:Y:S01]  /*72e0*/  ISETP.GT.AND P4, PT, R10, 0x39, P0 ;  /* 0x000000390a00780c */ /* 0x000fe20000784270 */
[----:B------:R-:W-:Y:S02]  /*72f0*/  BSSY B1, `(.L_x_207) ;  /* 0x0000005000017945 */ /* 0x000fe40003800000 */
[----:B------:R-:W-:-:S05]  /*7300*/  FFMA R9, R52, UR19, R9 ;  /* 0x0000001334097c23 */ /* 0x000fca0008000009 */
[----:B------:R0:W-:Y:S05]  /*7310*/  @P2 STG.E desc[UR14][R110.64+0x200], R9 ;  /* 0x000200096e002986 */ /* 0x0001ea000c10190e */
[----:B------:R-:W-:Y:S05]  /*7320*/  @!P4 BRA `(.L_x_208) ;  /* 0x000000000004c947 */ /* 0x000fea0003800000 */
[----:B------:R0:W5:Y:S02]  /*7330*/  LDG.E.LTC128B R212, desc[UR14][R176.64+0x200] ;  /* 0x0002000eb0d47981 */ /* 0x000164000c1e1920 */
.L_x_208:
[----:B------:R-:W-:Y:S05]  /*7340*/  BSYNC B1 ;  /* 0x0000000000017941 */ /* 0x000fea0003800000 */
.L_x_207:
[----:B-----5:R-:W-:Y:S01]  /*7350*/  FMUL R8, R212, UR18 ;  /* 0x00000012d4087c20 */ /* 0x020fe20008400000 */
[----:B------:R-:W-:Y:S01]  /*7360*/  ISETP.GT.AND P2, PT, R10, 0x38, P1 ;  /* 0x000000380a00780c */ /* 0x000fe20000f44270 */
[----:B------:R-:W-:Y:S02]  /*7370*/  BSSY B1, `(.L_x_209) ;  /* 0x0000005000017945 */ /* 0x000fe40003800000 */
[----:B------:R-:W-:-:S05]  /*7380*/  FFMA R53, R53, UR19, R8 ;  /* 0x0000001335357c23 */ /* 0x000fca0008000008 */
[----:B------:R0:W-:Y:S05]  /*7390*/  @P4 STG.E desc[UR14][R116.64+0x200], R53 ;  /* 0x0002003574004986 */ /* 0x0001ea000c10190e */
[----:B------:R-:W-:Y:S05]  /*73a0*/  @!P2 BRA `(.L_x_210) ;  /* 0x000000000004a947 */ /* 0x000fea0003800000 */
[----:B------:R0:W5:Y:S02]  /*73b0*/  LDG.E.LTC128B R212, desc[UR14][R174.64+0x220] ;  /* 0x0002200eaed47981 */ /* 0x000164000c1e1920 */
.L_x_210:
[----:B------:R-:W-:Y:S05]  /*73c0*/  BSYNC B1 ;  /* 0x0000000000017941 */ /* 0x000fea0003800000 */
.L_x_209:
[----:B0----5:R-:W-:Y:S01]  /*73d0*/  FMUL R9, R212, UR18 ;  /* 0x00000012d4097c20 */ /* 0x021fe20008400000 */
[----:B------:R-:W-:Y:S01]  /*73e0*/  ISETP.GT.AND P4, PT, R10, 0x39, P1 ;  /* 0x000000390a00780c */ /* 0x000fe20000f84270 */
[----:B------:R-:W-:Y:S02]  /*73f0*/  BSSY B1, `(.L_x_211) ;  /* 0x0000005000017945 */ /* 0x000fe40003800000 */
[----:B------:R-:W-:-:S05]  /*7400*/  FFMA R9, R54, UR19, R9 ;  /* 0x0000001336097c23 */ /* 0x000fca0008000009 */
[----:B------:R0:W-:Y:S05]  /*7410*/  @P2 STG.E desc[UR14][R110.64+0x220], R9 ;  /* 0x000220096e002986 */ /* 0x0001ea000c10190e */
[----:B------:R-:W-:Y:S05]  /*7420*/  @!P4 BRA `(.L_x_212) ;  /* 0x000000000004c947 */ /* 0x000fea0003800000 */
[----:B------:R0:W5:Y:S02]  /*7430*/  LDG.E.LTC128B R212, desc[UR14][R176.64+0x220] ;  /* 0x0002200eb0d47981 */ /* 0x000164000c1e1920 */
.L_x_212:
[----:B------:R-:W-:Y:S05]  /*7440*/  BSYNC B1 ;  /* 0x0000000000017941 */ /* 0x000fea0003800000 */
.L_x_211:
[----:B-----5:R-:W-:Y:S01]  /*7450*/  FMUL R8, R212, UR18 ;  /* 0x00000012d4087c20 */ /* 0x020fe20008400000 */
[----:B------:R-:W-:Y:S01]  /*7460*/  ISETP.GT.AND P2, PT, R10, 0x40, P0 ;  /* 0x000000400a00780c */ /* 0x000fe20000744270 */
[----:B------:R-:W-:Y:S02]  /*7470*/  BSSY B1, `(.L_x_213) ;  /* 0x0000005000017945 */ /* 0x000fe40003800000 */
[----:B------:R-:W-:-:S05]  /*7480*/  FFMA R55, R55, UR19, R8 ;  /* 0x0000001337377c23 */ /* 0x000fca0008000008 */
[----:B------:R0:W-:Y:S05]  /*7490*/  @P4 STG.E desc[UR14][R116.64+0x220], R55 ;  /* 0x0002203774004986 */ /* 0x0001ea000c10190e */
[----:B------:R-:W-:Y:S05]  /*74a0*/  @!P2 BRA `(.L_x_214) ;  /* 0x000000000004a947 */ /* 0x000fea0003800000 */
[----:B------:R0:W5:Y:S02]  /*74b0*/  LDG.E.LTC128B R212, desc[UR14][R178.64+0x200] ;  /* 0x0002000eb2d47981 */ /* 0x000164000c1e1920 */
.L_x_214:
[----:B------:R-:W-:Y:S05]  /*74c0*/  BSYNC B1 ;  /* 0x0000000000017941 */ /* 0x000fea0003800000 */
.L_x_213:
[----:B0----5:R-:W-:Y:S01]  /*74d0*/  FMUL R9, R212, UR18 ;  /* 0x00000012d4097c20 */ /* 0x021fe20008400000 */
[----:B------:R-:W-:Y:S01]  /*74e0*/  ISETP.GT.AND P4, PT, R10, 0x41, P0 ;  /* 0x000000410a00780c */ /* 0x000fe20000784270 */
[----:B------:R-:W-:Y:S02]  /*74f0*/  BSSY B1, `(.L_x_215) ;  /* 0x0000005000017945 */ /* 0x000fe40003800000 */
[----:B------:R-:W-:-:S05]  /*7500*/  FFMA R9, R56, UR19, R9 ;  /* 0x0000001338097c23 */ /* 0x000fca0008000009 */
[----:B------:R0:W-:Y:S05]  /*7510*/  @P2 STG.E desc[UR14][R114.64+0x200], R9 ;  /* 0x0002000972002986 */ /* 0x0001ea000c10190e */
[----:B------:R-:W-:Y:S05]  /*7520*/  @!P4 BRA `(.L_x_216) ;  /* 0x000000000004c947 */ /* 0x000fea0003800000 */
[----:B------:R0:W5:Y:S02]  /*7530*/  LDG.E.LTC128B R212, desc[UR14][R180.64+0x200] ;  /* 0x0002000eb4d47981 */ /* 0x000164000c1e1920 */
.L_x_216:
[----:B------:R-:W-:Y:S05]  /*7540*/  BSYNC B1 ;  /* 0x0000000000017941 */ /* 0x000fea0003800000 */
.L_x_215:
[----:B-----5:R-:W-:Y:S01]  /*7550*/  FMUL R8, R212, UR18 ;  /* 0x00000012d4087c20 */ /* 0x020fe20008400000 */
[----:B------:R-:W-:Y:S01]  /*7560*/  ISETP.GT.AND P2, PT, R10, 0x40, P1 ;  /* 0x000000400a00780c */ /* 0x000fe20000f44270 */
[----:B------:R-:W-:Y:S02]  /*7570*/  BSSY B1, `(.L_x_217) ;  /* 0x0000005000017945 */ /* 0x000fe40003800000 */
[----:B------:R-:W-:-:S05]  /*7580*/  FFMA R57, R57, UR19, R8 ;  /* 0x0000001339397c23 */ /* 0x000fca0008000008 */
[----:B------:R0:W-:Y:S05]  /*7590*/  @P4 STG.E desc[UR14][R120.64+0x200], R57 ;  /* 0x0002003978004986 */ /* 0x0001ea000c10190e */
[----:B------:R-:W-:Y:S05]  /*75a0*/  @!P2 BRA `(.L_x_218) ;  /* 0x000000000004a947 */ /* 0x000fea0003800000 */
[----:B------:R0:W5:Y:S02]  /*75b0*/  LDG.E.LTC128B R212, desc[UR14][R178.64+0x220] ;  /* 0x0002200eb2d47981 */ /* 0x000164000c1e1920 */
.L_x_218:
[----:B------:R-:W-:Y:S05]  /*75c0*/  BSYNC B1 ;  /* 0x0000000000017941 */ /* 0x000fea0003800000 */
.L_x_217:
[----:B0----5:R-:W-:Y:S01]  /*75d0*/  FMUL R9, R212, UR18 ;  /* 0x00000012d4097c20 */ /* 0x021fe20008400000 */
[----:B------:R-:W-:Y:S01]  /*75e0*/  ISETP.GT.AND P4, PT, R10, 0x41, P1 ;  /* 0x000000410a00780c */ /* 0x000fe20000f84270 */
[----:B------:R-:W-:Y:S02]  /*75f0*/  BSSY B1, `(.L_x_219) ;  /* 0x0000005000017945 */ /* 0x000fe40003800000 */
[----:B------:R-:W-:-:S05]  /*7600*/  FFMA R9, R58, UR19, R9 ;  /* 0x000000133a097c23 */ /* 0x000fca0008000009 */
[----:B------:R0:W-:Y:S05]  /*7610*/  @P2 STG.E desc[UR14][R114.64+0x220], R9 ;  /* 0x0002200972002986 */ /* 0x0001ea000c10190e */
[----:B------:R-:W-:Y:S05]  /*7620*/  @!P4 BRA `(.L_x_220) ;  /* 0x000000000004c947 */ /* 0x000fea0003800000 */
[----:B------:R0:W5:Y:S02]  /*7630*/  LDG.E.LTC128B R212, desc[UR14][R180.64+0x220] ;  /* 0x0002200eb4d47981 */ /* 0x000164000c1e1920 */
.L_x_220:
[----:B------:R-:W-:Y:S05]  /*7640*/  BSYNC B1 ;  /* 0x0000000000017941 */ /* 0x000fea0003800000 */
.L_x_219:
[----:B-----5:R-:W-:Y:S01]  /*7650*/  FMUL R8, R212, UR18 ;  /* 0x00000012d4087c20 */ /* 0x020fe20008400000 */
[----:B------:R-:W-:Y:S01]  /*7660*/  ISETP.GT.AND P2, PT, R10, 0x48, P0 ;  /* 0x000000480a00780c */ /* 0x000fe20000744270 */
[----:B------:R-:W-:Y:S02]  /*7670*/  BSSY B1, `(.L_x_221) ;  /* 0x0000005000017945 */ /* 0x000fe40003800000 */
[----:B------:R-:W-:-:S05]  /*7680*/  FFMA R59, R59, UR19, R8 ;  /* 0x000000133b3b7c23 */ /* 0x000fca0008000008 */
[----:B------:R0:W-:Y:S05]  /*7690*/  @P4 STG.E desc[UR14][R120.64+0x220], R59 ;  /* 0x0002203b78004986 */ /* 0x0001ea000c10190e */
[----:B------:R-:W-:Y:S05]  /*76a0*/  @!P2 BRA `(.L_x_222) ;  /* 0x000000000004a947 */ /* 0x000fea0003800000 */
[----:B------:R0:W5:Y:S02]  /*76b0*/  LDG.E.LTC128B R212, desc[UR14][R182.64+0x200] ;  /* 0x0002000eb6d47981 */ /* 0x000164000c1e1920 */
.L_x_222:
[----:B------:R-:W-:Y:S05]  /*76c0*/  BSYNC B1 ;  /* 0x0000000000017941 */ /* 0x000fea0003800000 */
.L_x_221:
[----:B0----5:R-:W-:Y:S01]  /*76d0*/  FMUL R9, R212, UR18 ;  /* 0x00000012d4097c20 */ /* 0x021fe20008400000 */
[----:B------:R-:W-:Y:S01]  /*76e0*/  ISETP.GT.AND P4, PT, R10, 0x49, P0 ;  /* 0x000000490a00780c */ /* 0x000fe20000784270 */
[----:B------:R-:W-:Y:S02]  /*76f0*/  BSSY B1, `(.L_x_223) ;  /* 0x0000005000017945 */ /* 0x000fe40003800000 */
[----:B------:R-:W-:-:S05]  /*7700*/  FFMA R9, R60, UR19, R9 ;  /* 0x000000133c097c23 */ /* 0x000fca0008000009 */
[----:B------:R0:W-:Y:S05]  /*7710*/  @P2 STG.E desc[UR14][R118.64+0x200], R9 ;  /* 0x0002000976002986 */ /* 0x0001ea000c10190e */
[----:B------:R-:W-:Y:S05]  /*7720*/  @!P4 BRA `(.L_x_224) ;  /* 0x000000000004c947 */ /* 0x000fea0003800000 */
[----:B------:R0:W5:Y:S02]  /*7730*/  LDG.E.LTC128B R212, desc[UR14][R184.64+0x200] ;  /* 0x0002000eb8d47981 */ /* 0x000164000c1e1920 */
.L_x_224:
[----:B------:R-:W-:Y:S05]  /*7740*/  BSYNC B1 ;  /* 0x0000000000017941 */ /* 0x000fea0003800000 */
.L_x_223:
[----:B-----5:R-:W-:Y:S01]  /*7750*/  FMUL R8, R212, UR18 ;  /* 0x00000012d4087c20 */ /* 0x020fe20008400000 */
[----:B------:R-:W-:Y:S01]  /*7760*/  ISETP.GT.AND P2, PT, R10, 0x48, P1 ;  /* 0x000000480a00780c */ /* 0x000fe20000f44270 */
[----:B------:R-:W-:Y:S02]  /*7770*/  BSSY B1, `(.L_x_225) ;  /* 0x0000005000017945 */ /* 0x000fe40003800000 */
[----:B------:R-:W-:-:S05]  /*7780*/  FFMA R61, R61, UR19, R8 ;  /* 0x000000133d3d7c23 */ /* 0x000fca0008000008 */
[----:B------:R0:W-:Y:S05]  /*7790*/  @P4 STG.E desc[UR14][R124.64+0x200], R61 ;  /* 0x0002003d7c004986 */ /* 0x0001ea000c10190e */
[----:B------:R-:W-:Y:S05]  /*77a0*/  @!P2 BRA `(.L_x_226) ;  /* 0x000000000004a947 */ /* 0x000fea0003800000 */
[----:B------:R0:W5:Y:S02]  /*77b0*/  LDG.E.LTC128B R212, desc[UR14][R182.64+0x220] ;  /* 0x0002200eb6d47981 */ /* 0x000164000c1e1920 */
.L_x_226:
[----:B------:R-:W-:Y:S05]  /*77c0*/  BSYNC B1 ;  /* 0x0000000000017941 */ /* 0x000fea0003800000 */
.L_x_225:
[----:B0----5:R-:W-:Y:S01]  /*77d0*/  FMUL R9, R212, UR18 ;  /* 0x00000012d4097c20 */ /* 0x021fe20008400000 */
[----:B------:R-:W-:Y:S01]  /*77e0*/  ISETP.GT.AND P4, PT, R10, 0x49, P1 ;  /* 0x000000490a00780c */ /* 0x000fe20000f84270 */
[----:B------:R-:W-:Y:S02]  /*77f0*/  BSSY B1, `(.L_x_227) ;  /* 0x0000005000017945 */ /* 0x000fe40003800000 */
[----:B------:R-:W-:-:S05]  /*7800*/  FFMA R9, R62, UR19, R9 ;  /* 0x000000133e097c23 */ /* 0x000fca0008000009 */
[----:B------:R0:W-:Y:S05]  /*7810*/  @P2 STG.E desc[UR14][R118.64+0x220], R9 ;  /* 0x0002200976002986 */ /* 0x0001ea000c10190e */
[----:B------:R-:W-:Y:S05]  /*7820*/  @!P4 BRA `(.L_x_228) ;  /* 0x000000000004c947 */ /* 0x000fea0003800000 */
[----:B------:R0:W5:Y:S02]  /*7830*/  LDG.E.LTC128B R212, desc[UR14][R184.64+0x220] ;  /* 0x0002200eb8d47981 */ /* 0x000164000c1e1920 */
.L_x_228:
[----:B------:R-:W-:Y:S05]  /*7840*/  BSYNC B1 ;  /* 0x0000000000017941 */ /* 0x000fea0003800000 */
.L_x_227:
[----:B-----5:R-:W-:Y:S01]  /*7850*/  FMUL R8, R212, UR18 ;  /* 0x00000012d4087c20 */ /* 0x020fe20008400000 */
[----:B------:R-:W-:Y:S01]  /*7860*/  ISETP.GT.AND P2, PT, R10, 0x50, P0 ;  /* 0x000000500a00780c */ /* 0x000fe20000744270 */
[----:B------:R-:W-:Y:S02]  /*7870*/  BSSY B1, `(.L_x_229) ;  /* 0x0000005000017945 */ /* 0x000fe40003800000 */
[----:B------:R-:W-:-:S05]  /*7880*/  FFMA R63, R63, UR19, R8 ;  /* 0x000000133f3f7c23 */ /* 0x000fca0008000008 */
[----:B------:R0:W-:Y:S05]  /*7890*/  @P4 STG.E desc[UR14][R124.64+0x220], R63 ;  /* 0x0002203f7c004986 */ /* 0x0001ea000c10190e */
[----:B------:R-:W-:Y:S05]  /*78a0*/  @!P2 BRA `(.L_x_230) ;  /* 0x000000000004a947 */ /* 0x000fea0003800000 */
[----:B------:R0:W5:Y:S02]  /*78b0*/  LDG.E.LTC128B R212, desc[UR14][R186.64+0x200] ;  /* 0x0002000ebad47981 */ /* 0x000164000c1e1920 */
.L_x_230:
[----:B------:R-:W-:Y:S05]  /*78c0*/  BSYNC B1 ;  /* 0x0000000000017941 */ /* 0x000fea0003800000 */
.L_x_229:
[----:B0----5:R-:W-:Y:S01]  /*78d0*/  FMUL R9, R212, UR18 ;  /* 0x00000012d4097c20 */ /* 0x021fe20008400000 */
[----:B------:R-:W-:Y:S01]  /*78e0*/  ISETP.GT.AND P4, PT, R10, 0x51, P0 ;  /* 0x000000510a00780c */ /* 0x000fe20000784270 */
[----:B------:R-:W-:Y:S02]  /*78f0*/  BSSY B1, `(.L_x_231) ;  /* 0x0000005000017945 */ /* 0x000fe40003800000 */
[----:B------:R-:W-:-:S05]  /*7900*/  FFMA R9, R64, UR19, R9 ;  /* 0x0000001340097c23 */ /* 0x000fca0008000009 */
[----:B------:R0:W-:Y:S05]  /*7910*/  @P2 STG.E desc[UR14][R122.64+0x200], R9 ;  /* 0x000200097a002986 */ /* 0x0001ea000c10190e */
[----:B------:R-:W-:Y:S05]  /*7920*/  @!P4 BRA `(.L_x_232) ;  /* 0x000000000004c947 */ /* 0x000fea0003800000 */
[----:B------:R0:W5:Y:S02]  /*7930*/  LDG.E.LTC128B R212, desc[UR14][R188.64+0x200] ;  /* 0x0002000ebcd47981 */ /* 0x000164000c1e1920 */
.L_x_232:
[----:B------:R-:W-:Y:S05]  /*7940*/  BSYNC B1 ;  /* 0x0000000000017941 */ /* 0x000fea0003800000 */
.L_x_231:
[----:B-----5:R-:W-:Y:S01]  /*7950*/  FMUL R8, R212, UR18 ;  /* 0x00000012d4087c20 */ /* 0x020fe20008400000 */
[----:B------:R-:W-:Y:S01]  /*7960*/  ISETP.GT.AND P2, PT, R10, 0x50, P1 ;  /* 0x000000500a00780c */ /* 0x000fe20000f44270 */
[----:B------:R-:W-:Y:S02]  /*7970*/  BSSY B1, `(.L_x_233) ;  /* 0x0000005000017945 */ /* 0x000fe40003800000 */
[----:B------:R-:W-:-:S05]  /*7980*/  FFMA R65, R65, UR19, R8 ;  /* 0x0000001341417c23 */ /* 0x000fca0008000008 */
[----:B------:R0:W-:Y:S05]  /*7990*/  @P4 STG.E desc[UR14][R128.64+0x200], R65 ;  /* 0x0002004180004986 */ /* 0x0001ea000c10190e */
[----:B------:R-:W-:Y:S05]  /*79a0*/  @!P2 BRA `(.L_x_234) ;  /* 0x000000000004a947 */ /* 0x000fea0003800000 */
[----:B------:R0:W5:Y:S02]  /*79b0*/  LDG.E.LTC128B R212, desc[UR14][R186.64+0x220] ;  /* 0x0002200ebad47981 */ /* 0x000164000c1e1920 */
.L_x_234:
[----:B------:R-:W-:Y:S05]  /*79c0*/  BSYNC B1 ;  /* 0x0000000000017941 */ /* 0x000fea0003800000 */
.L_x_233:
[----:B0----5:R-:W-:Y:S01]  /*79d0*/  FMUL R9, R212, UR18 ;  /* 0x00000012d4097c20 */ /* 0x021fe20008400000 */
[----:B------:R-:W-:Y:S01]  /*79e0*/  ISETP.GT.AND P4, PT, R10, 0x51, P1 ;  /* 0x000000510a00780c */ /* 0x000fe20000f84270 */
[----:B------:R-:W-:Y:S02]  /*79f0*/  BSSY B1, `(.L_x_235) ;  /* 0x0000005000017945 */ /* 0x000fe40003800000 */
[----:B------:R-:W-:-:S05]  /*7a00*/  FFMA R9, R66, UR19, R9 ;  /* 0x0000001342097c23 */ /* 0x000fca0008000009 */
[----:B------:R0:W-:Y:S05]  /*7a10*/  @P2 STG.E desc[UR14][R122.64+0x220], R9 ;  /* 0x000220097a002986 */ /* 0x0001ea000c10190e */
[----:B------:R-:W-:Y:S05]  /*7a20*/  @!P4 BRA `(.L_x_236) ;  /* 0x000000000004c947 */ /* 0x000fea0003800000 */
[----:B------:R0:W5:Y:S02]  /*7a30*/  LDG.E.LTC128B R212, desc[UR14][R188.64+0x220] ;  /* 0x0002200ebcd47981 */ /* 0x000164000c1e1920 */
.L_x_236:
[----:B------:R-:W-:Y:S05]  /*7a40*/  BSYNC B1 ;  /* 0x0000000000017941 */ /* 0x000fea0003800000 */
.L_x_235:
[----:B-----5:R-:W-:Y:S01]  /*7a50*/  FMUL R8, R212, UR18 ;  /* 0x00000012d4087c20 */ /* 0x020fe20008400000 */
[----:B------:R-:W-:Y:S01]  /*7a60*/  ISETP.GT.AND P2, PT, R10, 0x58, P0 ;  /* 0x000000580a00780c */ /* 0x000fe20000744270 */
[----:B------:R-:W-:Y:S02]  /*7a70*/  BSSY B1, `(.L_x_237) ;  /* 0x0000005000017945 */ /* 0x000fe40003800000 */
[----:B------:R-:W-:-:S05]  /*7a80*/  FFMA R67, R67, UR19, R8 ;  /* 0x0000001343437c23 */ /* 0x000fca0008000008 */
[----:B------:R0:W-:Y:S05]  /*7a90*/  @P4 STG.E desc[UR14][R128.64+0x220], R67 ;  /* 0x0002204380004986 */ /* 0x0001ea000c10190e */
[----:B------:R-:W-:Y:S05]  /*7aa0*/  @!P2 BRA `(.L_x_238) ;  /* 0x000000000004a947 */ /* 0x000fea0003800000 */
[----:B------:R0:W5:Y:S02]  /*7ab0*/  LDG.E.LTC128B R212, desc[UR14][R190.64+0x200] ;  /* 0x0002000ebed47981 */ /* 0x000164000c1e1920 */
.L_x_238:
[----:B------:R-:W-:Y:S05]  /*7ac0*/  BSYNC B1 ;  /* 0x0000000000017941 */ /* 0x000fea0003800000 */
.L_x_237:
[----:B0----5:R-:W-:Y:S01]  /*7ad0*/  FMUL R9, R212, UR18 ;  /* 0x00000012d4097c20 */ /* 0x021fe20008400000 */
[----:B------:R-:W-:Y:S01]  /*7ae0*/  ISETP.GT.AND P4, PT, R10, 0x59, P0 ;  /* 0x000000590a00780c */ /* 0x000fe20000784270 */
[----:B------:R-:W-:Y:S02]  /*7af0*/  BSSY B1, `(.L_x_239) ;  /* 0x0000005000017945 */ /* 0x000fe40003800000 */
[----:B------:R-:W-:-:S05]  /*7b00*/  FFMA R9, R68, UR19, R9 ;  /* 0x0000001344097c23 */ /* 0x000fca0008000009 */
[----:B------:R0:W-:Y:S05]  /*7b10*/  @P2 STG.E desc[UR14][R126.64+0x200], R9 ;  /* 0x000200097e002986 */ /* 0x0001ea000c10190e */
[----:B------:R-:W-:Y:S05]  /*7b20*/  @!P4 BRA `(.L_x_240) ;  /* 0x000000000004c947 */ /* 0x000fea0003800000 */
[----:B------:R0:W5:Y:S02]  /*7b30*/  LDG.E.LTC128B R212, desc[UR14][R192.64+0x200] ;  /* 0x0002000ec0d47981 */ /* 0x000164000c1e1920 */
.L_x_240:
[----:B------:R-:W-:Y:S05]  /*7b40*/  BSYNC B1 ;  /* 0x0000000000017941 */ /* 0x000fea0003800000 */
.L_x_239:
[----:B-----5:R-:W-:Y:S01]  /*7b50*/  FMUL R8, R212, UR18 ;  /* 0x00000012d4087c20 */ /* 0x020fe20008400000 */
[----:B------:R-:W-:Y:S01]  /*7b60*/  ISETP.GT.AND P2, PT, R10, 0x58, P1 ;  /* 0x000000580a00780c */ /* 0x000fe20000f44270 */
[----:B------:R-:W-:Y:S02]  /*7b70*/  BSSY B1, `(.L_x_241) ;  /* 0x0000005000017945 */ /* 0x000fe40003800000 */
[----:B------:R-:W-:-:S05]  /*7b80*/  FFMA R69, R69, UR19, R8 ;  /* 0x0000001345457c23 */ /* 0x000fca0008000008 */
[----:B------:R0:W-:Y:S05]  /*7b90*/  @P4 STG.E desc[UR14][R132.64+0x200], R69 ;  /* 0x0002004584004986 */ /* 0x0001ea000c10190e */
[----:B------:R-:W-:Y:S05]  /*7ba0*/  @!P2 BRA `(.L_x_242) ;  /* 0x000000000004a947 */ /* 0x000fea0003800000 */
[----:B------:R0:W5:Y:S02]  /*7bb0*/  LDG.E.LTC128B R212, desc[UR14][R190.64+0x220] ;  /* 0x0002200ebed47981 */ /* 0x000164000c1e1920 */
.L_x_242:
[----:B------:R-:W-:Y:S05]  /*7bc0*/  BSYNC B1 ;  /* 0x0000000000017941 */ /* 0x000fea0003800000 */
.L_x_241:
[----:B0----5:R-:W-:Y:S01]  /*7bd0*/  FMUL R9, R212, UR18 ;  /* 0x00000012d4097c20 */ /* 0x021fe20008400000 */
[----:B------:R-:W-:Y:S01]  /*7be0*/  ISETP.GT.AND P4, PT, R10, 0x59, P1 ;  /* 0x000000590a00780c */ /* 0x000fe20000f84270 */
[----:B------:R-:W-:Y:S02]  /*7bf0*/  BSSY B1, `(.L_x_243) ;  /* 0x0000005000017945 */ /* 0x000fe40003800000 */
[----:B------:R-:W-:-:S05]  /*7c00*/  FFMA R9, R70, UR19, R9 ;  /* 0x0000001346097c23 */ /* 0x000fca0008000009 */
[----:B------:R0:W-:Y:S05]  /*7c10*/  @P2 STG.E desc[UR14][R126.64+0x220], R9 ;  /* 0x000220097e002986 */ /* 0x0001ea000c10190e */
[----:B------:R-:W-:Y:S05]  /*7c20*/  @!P4 BRA `(.L_x_244) ;  /* 0x000000000004c947 */ /* 0x000fea0003800000 */
[----:B------:R0:W5:Y:S02]  /*7c30*/  LDG.E.LTC128B R212, desc[UR14][R192.64+0x220] ;  /* 0x0002200ec0d47981 */ /* 0x000164000c1e1920 */
.L_x_244:
[----:B------:R-:W-:Y:S05]  /*7c40*/  BSYNC B1 ;  /* 0x0000000000017941 */ /* 0x000fea0003800000 */
.L_x_243:
[----:B-----5:R-:W-:Y:S01]  /*7c50*/  FMUL R8, R212, UR18 ;  /* 0x00000012d4087c20 */ /* 0x020fe20008400000 */
[----:B------:R-:W-:Y:S01]  /*7c60*/  ISETP.GT.AND P2, PT, R10, 0x60, P0 ;  /* 0x000000600a00780c */ /* 0x000fe20000744270 */
[----:B------:R-:W-:Y:S02]  /*7c70*/  BSSY B1, `(.L_x_245) ;  /* 0x0000005000017945 */ /* 0x000fe40003800000 */
[----:B------:R-:W-:-:S05]  /*7c80*/  FFMA R71, R71, UR19, R8 ;  /* 0x0000001347477c23 */ /* 0x000fca0008000008 */
[----:B------:R0:W-:Y:S05]  /*7c90*/  @P4 STG.E desc[UR14][R132.64+0x220], R71 ;  /* 0x0002204784004986 */ /* 0x0001ea000c10190e */
[----:B------:R-:W-:Y:S05]  /*7ca0*/  @!P2 BRA `(.L_x_246) ;  /* 0x000000000004a947 */ /* 0x000fea0003800000 */
[----:B------:R0:W5:Y:S02]  /*7cb0*/  LDG.E.LTC128B R212, desc[UR14][R194.64+0x200] ;  /* 0x0002000ec2d47981 */ /* 0x000164000c1e1920 */
.L_x_246:
[----:B------:R-:W-:Y:S05]  /*7cc0*/  BSYNC B1 ;  /* 0x0000000000017941 */ /* 0x000fea0003800000 */
.L_x_245:
[----:B0----5:R-:W-:Y:S01]  /*7cd0*/  FMUL R9, R212, UR18 ;  /* 0x00000012d4097c20 */ /* 0x021fe20008400000 */
[----:B------:R-:W-:Y:S01]  /*7ce0*/  ISETP.GT.AND P4, PT, R10, 0x61, P0 ;  /* 0x000000610a00780c */ /* 0x000fe20000784270 */
[----:B------:R-:W-:Y:S02]  /*7cf0*/  BSSY B1, `(.L_x_247) ;  /* 0x0000005000017945 */ /* 0x000fe40003800000 */
[----:B------:R-:W-:-:S05]  /*7d00*/  FFMA R9, R72, UR19, R9 ;  /* 0x0000001348097c23 */ /* 0x000fca0008000009 */
[----:B------:R0:W-:Y:S05]  /*7d10*/  @P2 STG.E desc[UR14][R130.64+0x200], R9 ;  /* 0x0002000982002986 */ /* 0x0001ea000c10190e */
[----:B------:R-:W-:Y:S05]  /*7d20*/  @!P4 BRA `(.L_x_248) ;  /* 0x000000000004c947 */ /* 0x000fea0003800000 */
[----:B------:R0:W5:Y:S02]  /*7d30*/  LDG.E.LTC128B R212, desc[UR14][R196.64+0x200] ;  /* 0x0002000ec4d47981 */ /* 0x000164000c1e1920 */
.L_x_248:
[----:B------:R-:W-:Y:S05]  /*7d40*/  BSYNC B1 ;  /* 0x0000000000017941 */ /* 0x000fea0003800000 */
.L_x_247:
[----:B-----5:R-:W-:Y:S01]  /*7d50*/  FMUL R8, R212, UR18 ;  /* 0x00000012d4087c20 */ /* 0x020fe20008400000 */
[----:B------:R-:W-:Y:S01]  /*7d60*/  ISETP.GT.AND P2, PT, R10, 0x60, P1 ;  /* 0x000000600a00780c */ /* 0x000fe20000f44270 */
[----:B------:R-:W-:Y:S02]  /*7d70*/  BSSY B1, `(.L_x_249) ;  /* 0x0000005000017945 */ /* 0x000fe40003800000 */
[----:B------:R-:W-:-:S05]  /*7d80*/  FFMA R73, R73, UR19, R8 ;  /* 0x0000001349497c23 */ /* 0x000fca0008000008 */
[----:B------:R0:W-:Y:S05]  /*7d90*/  @P4 STG.E desc[UR14][R136.64+0x200], R73 ;  /* 0x0002004988004986 */ /* 0x0001ea000c10190e */
[----:B------:R-:W-:Y:S05]  /*7da0*/  @!P2 BRA `(.L_x_250) ;  /* 0x000000000004a947 */ /* 0x000fea0003800000 */
[----:B------:R0:W5:Y:S02]  /*7db0*/  LDG.E.LTC128B R212, desc[UR14][R194.64+0x220] ;  /* 0x0002200ec2d47981 */ /* 0x000164000c1e1920 */
.L_x_250:
[----:B------:R-:W-:Y:S05]  /*7dc0*/  BSYNC B1 ;  /* 0x0000000000017941 */ /* 0x000fea0003800000 */
.L_x_249:
[----:B0----5:R-:W-:Y:S01]  /*7dd0*/  FMUL R9, R212, UR18 ;  /* 0x00000012d4097c20 */ /* 0x021fe20008400000 */
[----:B------:R-:W-:Y:S01]  /*7de0*/  ISETP.GT.AND P4, PT, R10, 0x61, P1 ;  /* 0x000000610a00780c */ /* 0x000fe20000f84270 */
[----:B------:R-:W-:Y:S02]  /*7df0*/  BSSY B1, `(.L_x_251) ;  /* 0x0000005000017945 */ /* 0x000fe40003800000 */
[----:B------:R-:W-:-:S05]  /*7e00*/  FFMA R9, R74, UR19, R9 ;  /* 0x000000134a097c23 */ /* 0x000fca0008000009 */
[----:B------:R0:W-:Y:S05]  /*7e10*/  @P2 STG.E desc[UR14][R130.64+0x220], R9 ;  /* 0x0002200982002986 */ /* 0x0001ea000c10190e */
[----:B------:R-:W-:Y:S05]  /*7e20*/  @!P4 BRA `(.L_x_252) ;  /* 0x000000000004c947 */ /* 0x000fea0003800000 */
[----:B------:R0:W5:Y:S02]  /*7e30*/  LDG.E.LTC128B R212, desc[UR14][R196.64+0x220] ;  /* 0x0002200ec4d47981 */ /* 0x000164000c1e1920 */
.L_x_252:
[----:B------:R-:W-:Y:S05]  /*7e40*/  BSYNC B1 ;  /* 0x0000000000017941 */ /* 0x000fea0003800000 */
.L_x_251:
[----:B-----5:R-:W-:Y:S01]  /*7e50*/  FMUL R8, R212, UR18 ;  /* 0x00000012d4087c20 */ /* 0x020fe20008400000 */
[----:B------:R-:W-:Y:S01]  /*7e60*/  ISETP.GT.AND P2, PT, R10, 0x68, P0 ;  /* 0x000000680a00780c */ /* 0x000fe20000744270 */
[----:B------:R-:W-:Y:S02]  /*7e70*/  BSSY B1, `(.L_x_253) ;  /* 0x0000005000017945 */ /* 0x000fe40003800000 */
[----:B------:R-:W-:-:S05]  /*7e80*/  FFMA R75, R75, UR19, R8 ;  /* 0x000000134b4b7c23 */ /* 0x000fca0008000008 */
[----:B------:R0:W-:Y:S05]  /*7e90*/  @P4 STG.E desc[UR14][R136.64+0x220], R75 ;  /* 0x0002204b88004986 */ /* 0x0001ea000c10190e */
[----:B------:R-:W-:Y:S05]  /*7ea0*/  @!P2 BRA `(.L_x_254) ;  /* 0x000000000004a947 */ /* 0x000fea0003800000 */
[----:B------:R0:W5:Y:S02]  /*7eb0*/  LDG.E.LTC128B R212, desc[UR14][R198.64+0x200] ;  /* 0x0002000ec6d47981 */ /* 0x000164000c1e1920 */
.L_x_254:
[----:B------:R-:W-:Y:S05]  /*7ec0*/  BSYNC B1 ;  /* 0x0000000000017941 */ /* 0x000fea0003800000 */
.L_x_253:
[----:B0----5:R-:W-:Y:S01]  /*7ed0*/  FMUL R9, R212, UR18 ;  /* 0x00000012d4097c20 */ /* 0x021fe20008400000 */
[----:B------:R-:W-:Y:S01]  /*7ee0*/  ISETP.GT.AND P4, PT, R10, 0x69, P0 ;  /* 0x000000690a00780c */ /* 0x000fe20000784270 */
[----:B------:R-:W-:Y:S02]  /*7ef0*/  BSSY B1, `(.L_x_255) ;  /* 0x0000005000017945 */ /* 0x000fe40003800000 */
[----:B------:R-:W-:-:S05]  /*7f00*/  FFMA R9, R76, UR19, R9 ;  /* 0x000000134c097c23 */ /* 0x000fca0008000009 */
[----:B------:R0:W-:Y:S05]  /*7f10*/  @P2 STG.E desc[UR14][R134.64+0x200], R9 ;  /* 0x0002000986002986 */ /* 0x0001ea000c10190e */
[----:B------:R-:W-:Y:S05]  /*7f20*/  @!P4 BRA `(.L_x_256) ;  /* 0x000000000004c947 */ /* 0x000fea0003800000 */
[----:B------:R0:W5:Y:S02]  /*7f30*/  LDG.E.LTC128B R212, desc[UR14][R200.64+0x200] ;  /* 0x0002000ec8d47981 */ /* 0x000164000c1e1920 */
.L_x_256:
[----:B------:R-:W-:Y:S05]  /*7f40*/  BSYNC B1 ;  /* 0x0000000000017941 */ /* 0x000fea0003800000 */
.L_x_255:
[----:B-----5:R-:W-:Y:S01]  /*7f50*/  FMUL R8, R212, UR18 ;  /* 0x00000012d4087c20 */ /* 0x020fe20008400000 */
[----:B------:R-:W-:Y:S01]  /*7f60*/  ISETP.GT.AND P2, PT, R10, 0x68, P1 ;  /* 0x000000680a00780c */ /* 0x000fe20000f44270 */
[----:B------:R-:W-:Y:S02]  /*7f70*/  BSSY B1, `(.L_x_257) ;  /* 0x0000005000017945 */ /* 0x000fe40003800000 */
[----:B------:R-:W-:-:S05]  /*7f80*/  FFMA R77, R77, UR19, R8 ;  /* 0x000000134d4d7c23 */ /* 0x000fca0008000008 */
[----:B------:R0:W-:Y:S05]  /*7f90*/  @P4 STG.E desc[UR14][R140.64+0x200], R77 ;  /* 0x0002004d8c004986 */ /* 0x0001ea000c10190e */
[----:B------:R-:W-:Y:S05]  /*7fa0*/  @!P2 BRA `(.L_x_258) ;  /* 0x000000000004a947 */ /* 0x000fea0003800000 */
[----:B------:R0:W5:Y:S02]  /*7fb0*/  LDG.E.LTC128B R212, desc[UR14][R198.64+0x220] ;  /* 0x0002200ec6d47981 */ /* 0x000164000c1e1920 */
.L_x_258:
[----:B------:R-:W-:Y:S05]  /*7fc0*/  BSYNC B1 ;  /* 0x0000000000017941 */ /* 0x000fea0003800000 */
.L_x_257:
[----:B0----5:R-:W-:Y:S01]  /*7fd0*/  FMUL R9, R212, UR18 ;  /* 0x00000012d4097c20 */ /* 0x021fe20008400000 */
[----:B------:R-:W-:Y:S01]  /*7fe0*/  ISETP.GT.AND P4, PT, R10, 0x69, P1 ;  /* 0x000000690a00780c */ /* 0x000fe20000f84270 */
[----:B------:R-:W-:Y:S02]  /*7ff0*/  BSSY B1, `(.L_x_259) ;  /* 0x0000005000017945 */ /* 0x000fe40003800000 */
[----:B------:R-:W-:-:S05]  /*8000*/  FFMA R9, R78, UR19, R9 ;  /* 0x000000134e097c23 */ /* 0x000fca0008000009 */
[----:B------:R0:W-:Y:S05]  /*8010*/  @P2 STG.E desc[UR14][R134.64+0x220], R9 ;  /* 0x0002200986002986 */ /* 0x0001ea000c10190e */
[----:B------:R-:W-:Y:S05]  /*8020*/  @!P4 BRA `(.L_x_260) ;  /* 0x000000000004c947 */ /* 0x000fea0003800000 */
[----:B------:R0:W5:Y:S02]  /*8030*/  LDG.E.LTC128B R212, desc[UR14][R200.64+0x220] ;  /* 0x0002200ec8d47981 */ /* 0x000164000c1e1920 */
.L_x_260:
[----:B------:R-:W-:Y:S05]  /*8040*/  BSYNC B1 ;  /* 0x0000000000017941 */ /* 0x000fea0003800000 */
.L_x_259:
[----:B-----5:R-:W-:Y:S01]  /*8050*/  FMUL R8, R212, UR18 ;  /* 0x00000012d4087c20 */ /* 0x020fe20008400000 */
[----:B------:R-:W-:Y:S01]  /*8060*/  ISETP.GT.AND P2, PT, R10, 0x70, P0 ;  /* 0x000000700a00780c */ /* 0x000fe20000744270 */
[----:B------:R-:W-:Y:S02]  /*8070*/  BSSY B1, `(.L_x_261) ;  /* 0x0000005000017945 */ /* 0x000fe40003800000 */
[----:B------:R-:W-:-:S05]  /*8080*/  FFMA R79, R79, UR19, R8 ;  /* 0x000000134f4f7c23 */ /* 0x000fca0008000008 */
[----:B------:R0:W-:Y:S05]  /*8090*/  @P4 STG.E desc[UR14][R140.64+0x220], R79 ;  /* 0x0002204f8c004986 */ /* 0x0001ea000c10190e */
[----:B------:R-:W-:Y:S05]  /*80a0*/  @!P2 BRA `(.L_x_262) ;  /* 0x000000000004a947 */ /* 0x000fea0003800000 */
[----:B------:R0:W5:Y:S02]  /*80b0*/  LDG.E.LTC128B R212, desc[UR14][R202.64+0x200] ;  /* 0x0002000ecad47981 */ /* 0x000164000c1e1920 */
.L_x_262:
[----:B------:R-:W-:Y:S05]  /*80c0*/  BSYNC B1 ;  /* 0x0000000000017941 */ /* 0x000fea0003800000 */
.L_x_261:
[----:B0----5:R-:W-:Y:S01]  /*80d0*/  FMUL R9, R212, UR18 ;  /* 0x00000012d4097c20 */ /* 0x021fe20008400000 */
[----:B------:R-:W-:Y:S01]  /*80e0*/  ISETP.GT.AND P4, PT, R10, 0x71, P0 ;  /* 0x000000710a00780c */ /* 0x000fe20000784270 */
[----:B------:R-:W-:Y:S02]  /*80f0*/  BSSY B1, `(.L_x_263) ;  /* 0x0000005000017945 */ /* 0x000fe40003800000 */
[----:B------:R-:W-:-:S05]  /*8100*/  FFMA R9, R80, UR19, R9 ;  /* 0x0000001350097c23 */ /* 0x000fca0008000009 */
[----:B------:R0:W-:Y:S05]  /*8110*/  @P2 STG.E desc[UR14][R138.64+0x200], R9 ;  /* 0x000200098a002986 */ /* 0x0001ea000c10190e */
[----:B------:R-:W-:Y:S05]  /*8120*/  @!P4 BRA `(.L_x_264) ;  /* 0x000000000004c947 */ /* 0x000fea0003800000 */
[----:B------:R0:W5:Y:S02]  /*8130*/  LDG.E.LTC128B R212, desc[UR14][R204.64+0x200] ;  /* 0x0002000eccd47981 */ /* 0x000164000c1e1920 */
.L_x_264:
[----:B------:R-:W-:Y:S05]  /*8140*/  BSYNC B1 ;  /* 0x0000000000017941 */ /* 0x000fea0003800000 */
.L_x_263:
[----:B-----5:R-:W-:Y:S01]  /*8150*/  FMUL R8, R212, UR18 ;  /* 0x00000012d4087c20 */ /* 0x020fe20008400000 */
[----:B------:R-:W-:Y:S01]  /*8160*/  ISETP.GT.AND P2, PT, R10, 0x70, P1 ;  /* 0x000000700a00780c */ /* 0x000fe20000f44270 */
[----:B------:R-:W-:Y:S02]  /*8170*/  BSSY B1, `(.L_x_265) ;  /* 0x0000005000017945 */ /* 0x000fe40003800000 */
[----:B------:R-:W-:-:S05]  /*8180*/  FFMA R81, R81, UR19, R8 ;  /* 0x0000001351517c23 */ /* 0x000fca0008000008 */
[----:B------:R0:W-:Y:S05]  /*8190*/  @P4 STG.E desc[UR14][R144.64+0x200], R81 ;  /* 0x0002005190004986 */ /* 0x0001ea000c10190e */
[----:B------:R-:W-:Y:S05]  /*81a0*/  @!P2 BRA `(.L_x_266) ;  /* 0x000000000004a947 */ /* 0x000fea0003800000 */
[----:B------:R0:W5:Y:S02]  /*81b0*/  LDG.E.LTC128B R212, desc[UR14][R202.64+0x220] ;  /* 0x0002200ecad47981 */ /* 0x000164000c1e1920 */
.L_x_266:
[----:B------:R-:W-:Y:S05]  /*81c0*/  BSYNC B1 ;  /* 0x0000000000017941 */ /* 0x000fea0003800000 */
.L_x_265:
[----:B0----5:R-:W-:Y:S01]  /*81d0*/  FMUL R9, R212, UR18 ;  /* 0x00000012d4097c20 */ /* 0x021fe20008400000 */
[----:B------:R-:W-:Y:S01]  /*81e0*/  ISETP.GT.AND P4, PT, R10, 0x71, P1 ;  /* 0x000000710a00780c */ /* 0x000fe20000f84270 */
[----:B------:R-:W-:Y:S02]  /*81f0*/  BSSY B1, `(.L_x_267) ;  /* 0x0000005000017945 */ /* 0x000fe40003800000 */
[----:B------:R-:W-:-:S05]  /*8200*/  FFMA R9, R82, UR19, R9 ;  /* 0x0000001352097c23 */ /* 0x000fca0008000009 */
[----:B------:R0:W-:Y:S05]  /*8210*/  @P2 STG.E desc[UR14][R138.64+0x220], R9 ;  /* 0x000220098a002986 */ /* 0x0001ea000c10190e */
[----:B------:R-:W-:Y:S05]  /*8220*/  @!P4 BRA `(.L_x_268) ;  /* 0x000000000004c947 */ /* 0x000fea0003800000 */
[----:B------:R0:W5:Y:S02]  /*8230*/  LDG.E.LTC128B R212, desc[UR14][R204.64+0x220] ;  /* 0x0002200eccd47981 */ /* 0x000164000c1e1920 */
.L_x_268:
[----:B------:R-:W-:Y:S05]  /*8240*/  BSYNC B1 ;  /* 0x0000000000017941 */ /* 0x000fea0003800000 */
.L_x_267:
[----:B-----5:R-:W-:Y:S01]  /*8250*/  FMUL R8, R212, UR18 ;  /* 0x00000012d4087c20 */ /* 0x020fe20008400000 */
[----:B------:R-:W-:Y:S01]  /*8260*/  ISETP.GT.AND P2, PT, R10, 0x78, P0 ;  /* 0x000000780a00780c */ /* 0x000fe20000744270 */
[----:B------:R-:W-:Y:S02]  /*8270*/  BSSY B1, `(.L_x_269) ;  /* 0x0000005000017945 */ /* 0x000fe40003800000 */
[----:B------:R-:W-:-:S05]  /*8280*/  FFMA R83, R83, UR19, R8 ;  /* 0x0000001353537c23 */ /* 0x000fca0008000008 */
[----:B------:R0:W-:Y:S05]  /*8290*/  @P4 STG.E desc[UR14][R144.64+0x220], R83 ;  /* 0x0002205390004986 */ /* 0x0001ea000c10190e */
[----:B------:R-:W-:Y:S05]  /*82a0*/  @!P2 BRA `(.L_x_270) ;  /* 0x000000000004a947 */ /* 0x000fea0003800000 */
[----:B------:R0:W5:Y:S02]  /*82b0*/  LDG.E.LTC128B R212, desc[UR14][R16.64+0x200] ;  /* 0x0002000e10d47981 */ /* 0x000164000c1e1920 */
.L_x_270:
[----:B------:R-:W-:Y:S05]  /*82c0*/  BSYNC B1 ;  /* 0x0000000000017941 */ /* 0x000fea0003800000 */
.L_x_269:
[----:B0----5:R-:W-:Y:S01]  /*82d0*/  FMUL R9, R212, UR18 ;  /* 0x00000012d4097c20 */ /* 0x021fe20008400000 */
[----:B------:R-:W-:Y:S01]  /*82e0*/  ISETP.GT.AND P0, PT, R10, 0x79, P0 ;  /* 0x000000790a00780c */ /* 0x000fe20000704270 */
[----:B------:R-:W-:Y:S02]  /*82f0*/  BSSY B1, `(.L_x_271) ;  /* 0x0000005000017945 */ /* 0x000fe40003800000 */
[----:B------:R-:W-:-:S05]  /*8300*/  FFMA R9, R84, UR19, R9 ;  /* 0x0000001354097c23 */ /* 0x000fca0008000009 */
[----:B------:R0:W-:Y:S05]  /*8310*/  @P2 STG.E desc[UR14][R12.64+0x200], R9 ;  /* 0x000200090c002986 */ /* 0x0001ea000c10190e */
[----:B------:R-:W-:Y:S05]  /*8320*/  @!P0 BRA `(.L_x_272) ;  /* 0x0000000000048947 */ /* 0x000fea0003800000 */
[----:B------:R0:W5:Y:S02]  /*8330*/  LDG.E.LTC128B R212, desc[UR14][R142.64+0x200] ;  /* 0x0002000e8ed47981 */ /* 0x000164000c1e1920 */
.L_x_272:
[----:B------:R-:W-:Y:S05]  /*8340*/  BSYNC B1 ;  /* 0x0000000000017941 */ /* 0x000fea0003800000 */
.L_x_271:
[----:B-----5:R-:W-:Y:S01]  /*8350*/  FMUL R8, R212, UR18 ;  /* 0x00000012d4087c20 */ /* 0x020fe20008400000 */
[----:B------:R-:W-:Y:S01]  /*8360*/  ISETP.GT.AND P2, PT, R10, 0x78, P1 ;  /* 0x000000780a00780c */ /* 0x000fe20000f44270 */
[----:B------:R-:W-:Y:S02]  /*8370*/  BSSY B1, `(.L_x_273) ;  /* 0x0000005000017945 */ /* 0x000fe40003800000 */
[----:B------:R-:W-:-:S05]  /*8380*/  FFMA R85, R85, UR19, R8 ;  /* 0x0000001355557c23 */ /* 0x000fca0008000008 */
[----:B------:R0:W-:Y:S05]  /*8390*/  @P0 STG.E desc[UR14][R14.64+0x200], R85 ;  /* 0x000200550e000986 */ /* 0x0001ea000c10190e */
[----:B------:R-:W-:Y:S05]  /*83a0*/  @!P2 BRA `(.L_x_274) ;  /* 0x000000000004a947 */ /* 0x000fea0003800000 */
[----:B------:R0:W5:Y:S02]  /*83b0*/  LDG.E.LTC128B R212, desc[UR14][R16.64+0x220] ;  /* 0x0002200e10d47981 */ /* 0x000164000c1e1920 */
.L_x_274:
[----:B------:R-:W-:Y:S05]  /*83c0*/  BSYNC B1 ;  /* 0x0000000000017941 */ /* 0x000fea0003800000 */
.L_x_273:
[----:B0----5:R-:W-:Y:S01]  /*83d0*/  FMUL R9, R212, UR18 ;  /* 0x00000012d4097c20 */ /* 0x021fe20008400000 */
[----:B------:R-:W-:Y:S01]  /*83e0*/  ISETP.GT.AND P1, PT, R10, 0x79, P1 ;  /* 0x000000790a00780c */ /* 0x000fe20000f24270 */
[----:B------:R-:W-:Y:S02]  /*83f0*/  BSSY B1, `(.L_x_275) ;  /* 0x0000005000017945 */ /* 0x000fe40003800000 */
[----:B------:R-:W-:-:S05]  /*8400*/  FFMA R9, R86, UR19, R9 ;  /* 0x0000001356097c23 */ /* 0x000fca0008000009 */
[----:B------:R0:W-:Y:S05]  /*8410*/  @P2 STG.E desc[UR14][R12.64+0x220], R9 ;  /* 0x000220090c002986 */ /* 0x0001ea000c10190e */
[----:B------:R-:W-:Y:S05]  /*8420*/  @!P1 BRA `(.L_x_276) ;  /* 0x0000000000049947 */ /* 0x000fea0003800000 */
[----:B------:R0:W5:Y:S02]  /*8430*/  LDG.E.LTC128B R212, desc[UR14][R142.64+0x220] ;  /* 0x0002200e8ed47981 */ /* 0x000164000c1e1920 */
.L_x_276:
[----:B------:R-:W-:Y:S05]  /*8440*/  BSYNC B1 ;  /* 0x0000000000017941 */ /* 0x000fea0003800000 */
.L_x_275:
[----:B-----5:R-:W-:-:S04]  /*8450*/  FMUL R212, R212, UR18 ;  /* 0x00000012d4d47c20 */ /* 0x020fc80008400000 */
[----:B------:R-:W-:Y:S01]  /*8460*/  FFMA R87, R87, UR19, R212 ;  /* 0x0000001357577c23 */ /* 0x000fe200080000d4 */
[----:B------:R-:W-:Y:S06]  /*8470*/  @!P1 BRA `(.L_x_277) ;  /* 0x0000001c00309947 */ /* 0x000fec0003800000 */
[----:B------:R0:W-:Y:S01]  /*8480*/  STG.E desc[UR14][R14.64+0x220], R87 ;  /* 0x000220570e007986 */ /* 0x0001e2000c10190e */
[----:B------:R-:W-:Y:S05]  /*8490*/  BRA `(.L_x_277) ;  /* 0x0000001c00287947 */ /* 0x000fea0003800000 */
.L_x_26:
[----:B------:R-:W-:Y:S01]  /*84a0*/  ULDC.64 UR10, c[0x0][0x6c0] ;  /* 0x0001b000000a7ab9 */ /* 0x000fe20000000a00 */
[----:B------:R-:W-:Y:S01]  /*84b0*/  IMAD.U32 R15, RZ, RZ, UR8 ;  /* 0x00000008ff0f7e24 */ /* 0x000fe2000f8e00ff */
[----:B------:R-:W-:Y:S01]  /*84c0*/  LEA R12, P0, R20, UR10, 0x2 ;  /* 0x0000000a140c7c11 */ /* 0x000fe2000f8010ff */
[----:B------:R-:W-:Y:S01]  /*84d0*/  IMAD.U32 R17, RZ, RZ, UR8 ;  /* 0x00000008ff117e24 */ /* 0x000fe2000f8e00ff */
[----:B------:R-:W-:Y:S01]  /*84e0*/  ISETP.GT.AND P5, PT, R10, 0x1, P2 ;  /* 0x000000010a00780c */ /* 0x000fe200017a4270 */
[----:B------:R-:W-:Y:S01]  /*84f0*/  IMAD.U32 R8, RZ, RZ, UR9 ;  /* 0x00000009ff087e24 */ /* 0x000fe2000f8e00ff */
[----:B------:R-:W-:Y:S01]  /*8500*/  LEA.HI.X R13, R20, UR11, R155, 0x2, P0 ;  /* 0x0000000b140d7c11 */ /* 0x000fe200080f149b */
[----:B------:R-:W-:Y:S01]  /*8510*/  FMUL R89, R89, UR19 ;  /* 0x0000001359597c20 */ /* 0x000fe20008400000 */
[----:B------:R-:W-:Y:S01]  /*8520*/  LEA R14, P4, R15, R12, 0x2 ;  /* 0x0000000c0f0e7211 */ /* 0x000fe200078810ff */
[----:B------:R-:W-:Y:S01]  /*8530*/  IMAD.U32 R19, RZ, RZ, UR8 ;  /* 0x00000008ff137e24 */ /* 0x000fe2000f8e00ff */
[----:B------:R-:W-:Y:S01]  /*8540*/  ISETP.GT.AND P0, PT, R9, 0x8, PT ;  /* 0x000000080900780c */ /* 0x000fe20003f04270 */
[----:B------:R-:W-:Y:S01]  /*8550*/  UIMAD UR10, UR9, 0x1c, URZ ;  /* 0x0000001c090a78a4 */ /* 0x000fe2000f8e023f */
[----:B------:R-:W-:Y:S01]  /*8560*/  LEA.HI.X R15, R17, R13, R8, 0x2, P4 ;  /* 0x0000000d110f7211 */ /* 0x000fe200020f1408 */
[----:B------:R-:W-:Y:S01]  /*8570*/  FMUL R17, R88, UR19 ;  /* 0x0000001358117c20 */ /* 0x000fe20008400000 */
[----:B------:R-:W-:Y:S01]  /*8580*/  ISETP.GT.AND P4, PT, R10, RZ, P0 ;  /* 0x000000ff0a00720c */ /* 0x000fe20000784270 */
[----:B------:R-:W-:Y:S01]  /*8590*/  FMUL R21, R90, UR19 ;  /* 0x000000135a157c20 */ /* 0x000fe20008400000 */
[C---:B------:R-:W-:Y:S01]  /*85a0*/  ISETP.GT.AND P6, PT, R10.reuse, 0x1, P0 ;  /* 0x000000010a00780c */ /* 0x040fe200007c4270 */
[----:B------:R-:W-:Y:S01]  /*85b0*/  USHF.L.U32 UR11, UR8, 0x5, URZ ;  /* 0x00000005080b7899 */ /* 0x000fe2000800063f */
[----:B------:R0:W-:Y:S01]  /*85c0*/  @P1 STG.E desc[UR14][R12.64], R17 ;  /* 0x000000110c001986 */ /* 0x0001e2000c10190e */
[----:B------:R-:W-:Y:S01]  /*85d0*/  IMAD.WIDE.U32 R18, R19, 0x1c, R14 ;  /* 0x0000001c13127825 */ /* 0x000fe200078e000e */
[----:B------:R-:W-:-:S03]  /*85e0*/  ISETP.GT.AND P1, PT, R10, 0x9, P2 ;  /* 0x000000090a00780c */ /* 0x000fc60001724270 */
[----:B------:R-:W-:Y:S01]  /*85f0*/  FMUL R91, R91, UR19 ;  /* 0x000000135b5b7c20 */ /* 0x000fe20008400000 */
[----:B------:R1:W-:Y:S01]  /*8600*/  @P5 STG.E desc[UR14][R14.64], R89 ;  /* 0x000000590e005986 */ /* 0x0003e2000c10190e */
[----:B------:R-:W-:Y:S01]  /*8610*/  ISETP.GT.AND P5, PT, R10, 0x8, P2 ;  /* 0x000000080a00780c */ /* 0x000fe200017a4270 */
[----:B------:R-:W-:Y:S01]  /*8620*/  USHF.L.U64.HI UR8, UR8, 0x5, UR9 ;  /* 0x0000000508087899 */ /* 0x000fe20008010209 */
[----:B------:R-:W-:Y:S01]  /*8630*/  FMUL R23, R92, UR19 ;  /* 0x000000135c177c20 */ /* 0x000fe20008400000 */
[----:B------:R-:W-:Y:S01]  /*8640*/  VIADD R19, R19, UR10 ;  /* 0x0000000a13137c36 */ /* 0x000fe20008000000 */
[----:B------:R-:W-:Y:S01]  /*8650*/  @P4 STG.E desc[UR14][R12.64+0x20], R21 ;  /* 0x000020150c004986 */ /* 0x000fe2000c10190e */
[----:B------:R-:W-:Y:S01]  /*8660*/  IADD3 R16, P4, R14, UR11, RZ ;  /* 0x0000000b0e107c10 */ /* 0x000fe2000ff9e0ff */
[----:B------:R-:W-:Y:S01]  /*8670*/  FMUL R93, R93, UR19 ;  /* 0x000000135d5d7c20 */ /* 0x000fe20008400000 */
[----:B------:R-:W-:Y:S01]  /*8680*/  FMUL R95, R95, UR19 ;  /* 0x000000135f5f7c20 */ /* 0x000fe20008400000 */
[----:B------:R2:W-:Y:S01]  /*8690*/  @P6 STG.E desc[UR14][R14.64+0x20], R91 ;  /* 0x0000205b0e006986 */ /* 0x0005e2000c10190e */
[----:B------:R-:W-:Y:S01]  /*86a0*/  ISETP.GT.AND P6, PT, R10, 0x8, P0 ;  /* 0x000000080a00780c */ /* 0x000fe200007c4270 */
[----:B------:R-:W-:Y:S01]  /*86b0*/  FMUL R97, R97, UR19 ;  /* 0x0000001361617c20 */ /* 0x000fe20008400000 */
[----:B0-----:R-:W-:Y:S01]  /*86c0*/  IADD3.X R17, R15, UR8, RZ, P4, !PT ;  /* 0x000000080f117c10 */ /* 0x001fe2000a7fe4ff */
[----:B-1----:R-:W-:Y:S01]  /*86d0*/  FMUL R89, R94, UR19 ;  /* 0x000000135e597c20 */ /* 0x002fe20008400000 */
[----:B------:R-:W-:Y:S01]  /*86e0*/  @P5 STG.E desc[UR14][R18.64], R23 ;  /* 0x0000001712005986 */ /* 0x000fe2000c10190e */
[C---:B------:R-:W-:Y:S01]  /*86f0*/  ISETP.GT.AND P5, PT, R10.reuse, 0x9, P0 ;  /* 0x000000090a00780c */ /* 0x040fe200007a4270 */
[----:B------:R-:W-:Y:S01]  /*8700*/  FMUL R99, R99, UR19 ;  /* 0x0000001363637c20 */ /* 0x000fe20008400000 */
[----:B------:R-:W-:Y:S01]  /*8710*/  ISETP.GT.AND P4, PT, R10, 0x10, P2 ;  /* 0x000000100a00780c */ /* 0x000fe20001784270 */
[----:B------:R0:W-:Y:S01]  /*8720*/  @P1 STG.E desc[UR14][R16.64], R93 ;  /* 0x0000005d10001986 */ /* 0x0001e2000c10190e */
[----:B------:R-:W-:Y:S01]  /*8730*/  IADD3 R20, P1, R18, UR11, RZ ;  /* 0x0000000b12147c10 */ /* 0x000fe2000ff3e0ff */
[----:B------:R-:W-:Y:S01]  /*8740*/  FMUL R101, R101, UR19 ;  /* 0x0000001365657c20 */ /* 0x000fe20008400000 */
[----:B--2---:R-:W-:Y:S01]  /*8750*/  FMUL R91, R96, UR19 ;  /* 0x00000013605b7c20 */ /* 0x004fe20008400000 */
[----:B------:R-:W-:Y:S01]  /*8760*/  FMUL R103, R103, UR19 ;  /* 0x0000001367677c20 */ /* 0x000fe20008400000 */
[----:B------:R-:W-:Y:S01]  /*8770*/  IADD3.X R21, R19, UR8, RZ, P1, !PT ;  /* 0x0000000813157c10 */ /* 0x000fe20008ffe4ff */
[----:B------:R-:W-:Y:S01]  /*8780*/  @P6 STG.E desc[UR14][R18.64+0x20], R89 ;  /* 0x0000205912006986 */ /* 0x000fe2000c10190e */
[C---:B------:R-:W-:Y:S01]  /*8790*/  ISETP.GT.AND P1, PT, R10.reuse, 0x11, P2 ;  /* 0x000000110a00780c */ /* 0x040fe20001724270 */
[----:B------:R-:W-:Y:S01]  /*87a0*/  FMUL R105, R105, UR19 ;  /* 0x0000001369697c20 */ /* 0x000fe20008400000 */
[----:B------:R-:W-:Y:S01]  /*87b0*/  ISETP.GT.AND P6, PT, R10, 0x10, P0 ;  /* 0x000000100a00780c */ /* 0x000fe200007c4270 */
[----:B------:R1:W-:Y:S01]  /*87c0*/  @P5 STG.E desc[UR14][R16.64+0x20], R95 ;  /* 0x0000205f10005986 */ /* 0x0003e2000c10190e */
[----:B------:R-:W-:Y:S01]  /*87d0*/  IADD3 R22, P5, R16, UR11, RZ ;  /* 0x0000000b10167c10 */ /* 0x000fe2000ffbe0ff */
[----:B0-----:R-:W-:Y:S01]  /*87e0*/  FMUL R93, R98, UR19 ;  /* 0x00000013625d7c20 */ /* 0x001fe20008400000 */
[----:B------:R-:W-:Y:S01]  /*87f0*/  FMUL R107, R107, UR19 ;  /* 0x000000136b6b7c20 */ /* 0x000fe20008400000 */
[----:B------:R-:W-:Y:S01]  /*8800*/  @P4 STG.E desc[UR14][R20.64], R91 ;  /* 0x0000005b14004986 */ /* 0x000fe2000c10190e */
[----:B------:R-:W-:Y:S01]  /*8810*/  IADD3.X R23, R17, UR8, RZ, P5, !PT ;  /* 0x0000000811177c10 */ /* 0x000fe2000affe4ff */
[----:B------:R-:W-:Y:S01]  /*8820*/  FMUL R109, R109, UR19 ;  /* 0x000000136d6d7c20 */ /* 0x000fe20008400000 */
[C---:B------:R-:W-:Y:S01]  /*8830*/  ISETP.GT.AND P4, PT, R10.reuse, 0x11, P0 ;  /* 0x000000110a00780c */ /* 0x040fe20000784270 */
[----:B------:R-:W-:Y:S01]  /*8840*/  FMUL R111, R111, UR19 ;  /* 0x000000136f6f7c20 */ /* 0x000fe20008400000 */
[----:B------:R-:W-:Y:S01]  /*8850*/  ISETP.GT.AND P5, PT, R10, 0x18, P2 ;  /* 0x000000180a00780c */ /* 0x000fe200017a4270 */
[----:B------:R0:W-:Y:S01]  /*8860*/  @P1 STG.E desc[UR14][R22.64], R97 ;  /* 0x0000006116001986 */ /* 0x0001e2000c10190e */
[----:B------:R-:W-:Y:S01]  /*8870*/  IADD3 R88, P1, R20, UR11, RZ ;  /* 0x0000000b14587c10 */ /* 0x000fe2000ff3e0ff */
[----:B-1----:R-:W-:Y:S01]  /*8880*/  FMUL R95, R100, UR19 ;  /* 0x00000013645f7c20 */ /* 0x002fe20008400000 */
        /* <DEDUP_REMOVED lines=64> */
[----:B------:R-:W-:Y:S01]  /*8c90*/  ISETP.GT.AND P1, PT, R10, 0x31, P2 ;  /* 0x000000310a00780c */ /* 0x000fe20001724270 */
[----:B------:R-:W-:Y:S01]  /*8ca0*/  FMUL R25, R25, UR19 ;  /* 0x0000001319197c20 */ /* 0x000fe20008400000 */
[----:B------:R-:W-:Y:S01]  /*8cb0*/  IADD3 R102, P6, R98, UR11, RZ ;  /* 0x0000000b62667c10 */ /* 0x000fe2000ffde0ff */
[----:B------:R1:W-:Y:S01]  /*8cc0*/  @P5 STG.E desc[UR14][R98.64+0x20], R111 ;  /* 0x0000206f62005986 */ /* 0x0003e2000c10190e */
[----:B------:R-:W-:Y:S01]  /*8cd0*/  ISETP.GT.AND P5, PT, R10, 0x30, P0 ;  /* 0x000000300a00780c */ /* 0x000fe200007a4270 */
[----:B0-----:R-:W-:Y:S01]  /*8ce0*/  FMUL R109, R114, UR19 ;  /* 0x00000013726d7c20 */ /* 0x001fe20008400000 */
[----:B------:R-:W-:Y:S01]  /*8cf0*/  IADD3.X R103, R99, UR8, RZ, P6, !PT ;  /* 0x0000000863677c10 */ /* 0x000fe2000b7fe4ff */
[----:B------:R0:W-:Y:S01]  /*8d00*/  @P4 STG.E desc[UR14][R100.64], R107 ;  /* 0x0000006b64004986 */ /* 0x0001e2000c10190e */
[C---:B------:R-:W-:Y:S01]  /*8d10*/  ISETP.GT.AND P4, PT, R10.reuse, 0x31, P0 ;  /* 0x000000310a00780c */ /* 0x040fe20000784270 */
[----:B------:R-:W-:Y:S01]  /*8d20*/  FMUL R27, R27, UR19 ;  /* 0x000000131b1b7c20 */ /* 0x000fe20008400000 */
[----:B------:R-:W-:Y:S01]  /*8d30*/  ISETP.GT.AND P6, PT, R10, 0x38, P2 ;  /* 0x000000380a00780c */ /* 0x000fe200017c4270 */
[----:B------:R-:W-:Y:S01]  /*8d40*/  FMUL R29, R29, UR19 ;  /* 0x000000131d1d7c20 */ /* 0x000fe20008400000 */
[----:B------:R-:W-:Y:S01]  /*8d50*/  FMUL R31, R31, UR19 ;  /* 0x000000131f1f7c20 */ /* 0x000fe20008400000 */
        /* <DEDUP_REMOVED lines=8> */
[----:B------:R1:W-:Y:S01]  /*8de0*/  @P4 STG.E desc[UR14][R102.64+0x20], R115 ;  /* 0x0000207366004986 */ /* 0x0003e2000c10190e */
[----:B------:R-:W-:Y:S01]  /*8df0*/  IADD3 R106, P5, R102, UR11, RZ ;  /* 0x0000000b666a7c10 */ /* 0x000fe2000ffbe0ff */
[----:B------:R-:W-:Y:S01]  /*8e00*/  FMUL R37, R37, UR19 ;  /* 0x0000001325257c20 */ /* 0x000fe20008400000 */
[----:B------:R-:W-:Y:S01]  /*8e10*/  ISETP.GT.AND P4, PT, R10, 0x38, P0 ;  /* 0x000000380a00780c */ /* 0x000fe20000784270 */
[----:B------:R3:W-:Y:S01]  /*8e20*/  @P6 STG.E desc[UR14][R104.64], R111 ;  /* 0x0000006f68006986 */ /* 0x0007e2000c10190e */
[----:B0-----:R-:W-:Y:S01]  /*8e30*/  IADD3.X R107, R103, UR8, RZ, P5, !PT ;  /* 0x00000008676b7c10 */ /* 0x001fe2000affe4ff */
[----:B--2---:R-:W-:Y:S01]  /*8e40*/  FMUL R113, R118, UR19 ;  /* 0x0000001376717c20 */ /* 0x004fe20008400000 */
        /* <DEDUP_REMOVED lines=18> */
[----:B---3--:R-:W-:Y:S01]  /*8f70*/  IADD3.X R111, R107, UR8, RZ, P6, !PT ;  /* 0x000000086b6f7c10 */ /* 0x008fe2000b7fe4ff */
[----:B0-----:R-:W-:Y:S01]  /*8f80*/  FMUL R117, R122, UR19 ;  /* 0x000000137a757c20 */ /* 0x001fe20008400000 */
        /* <DEDUP_REMOVED lines=18> */
[----:B--2---:R-:W-:Y:S01]  /*90b0*/  IADD3.X R115, R111, UR8, RZ, P5, !PT ;  /* 0x000000086f737c10 */ /* 0x004fe2000affe4ff */
        /* <DEDUP_REMOVED lines=43> */
[----:B------:R-:W-:-:S03]  /*9370*/  ISETP.GT.AND P5, PT, R10, 0x60, P2 ;  /* 0x000000600a00780c */ /* 0x000fc600017a4270 */
[----:B------:R0:W-:Y:S01]  /*9380*/  @P1 STG.E desc[UR14][R122.64], R133 ;  /* 0x000000857a001986 */ /* 0x0001e2000c10190e */
[----:B------:R-:W-:Y:S01]  /*9390*/  IADD3 R124, P1, R120, UR11, RZ ;  /* 0x0000000b787c7c10 */ /* 0x000fe2000ff3e0ff */
[----:B-1----:R-:W-:Y:S02]  /*93a0*/  FMUL R131, R136, UR19 ;  /* 0x0000001388837c20 */ /* 0x002fe40008400000 */
[----:B------:R-:W-:Y:S01]  /*93b0*/  @P4 STG.E desc[UR14][R120.64+0x20], R129 ;  /* 0x0000208178004986 */ /* 0x000fe2000c10190e */
[----:B------:R-:W-:Y:S02]  /*93c0*/  IADD3.X R125, R121, UR8, RZ, P1, !PT ;  /* 0x00000008797d7c10 */ /* 0x000fe40008ffe4ff */
[----:B------:R-:W-:Y:S01]  /*93d0*/  ISETP.GT.AND P1, PT, R10, 0x61, P2 ;  /* 0x000000610a00780c */ /* 0x000fe20001724270 */
[----:B------:R1:W-:Y:S01]  /*93e0*/  @P6 STG.E desc[UR14][R122.64+0x20], R135 ;  /* 0x000020877a006986 */ /* 0x0003e2000c10190e */
[----:B------:R-:W-:Y:S02]  /*93f0*/  IADD3 R126, P6, R122, UR11, RZ ;  /* 0x0000000b7a7e7c10 */ /* 0x000fe4000ffde0ff */
[----:B------:R-:W-:Y:S01]  /*9400*/  ISETP.GT.AND P4, PT, R10, 0x60, P0 ;  /* 0x000000600a00780c */ /* 0x000fe20000784270 */
[----:B------:R2:W-:Y:S01]  /*9410*/  @P5 STG.E desc[UR14][R124.64], R131 ;  /* 0x000000837c005986 */ /* 0x0005e2000c10190e */
[----:B---3--:R-:W-:Y:S01]  /*9420*/  IADD3.X R127, R123, UR8, RZ, P6, !PT ;  /* 0x000000087b7f7c10 */ /* 0x008fe2000b7fe4ff */
[----:B0-----:R-:W-:Y:S01]  /*9430*/  FMUL R133, R138, UR19 ;  /* 0x000000138a857c20 */ /* 0x001fe20008400000 */
[----:B------:R-:W-:-:S02]  /*9440*/  ISETP.GT.AND P5, PT, R10, 0x61, P0 ;  /* 0x000000610a00780c */ /* 0x000fc400007a4270 */
        /* <DEDUP_REMOVED lines=10> */
[----:B------:R-:W-:Y:S01]  /*94f0*/  @P6 STG.E desc[UR14][R128.64], R135 ;  /* 0x0000008780006986 */ /* 0x000fe2000c10190e */
[----:B--2---:R-:W-:Y:S01]  /*9500*/  IADD3.X R131, R127, UR8, RZ, P5, !PT ;  /* 0x000000087f837c10 */ /* 0x004fe2000affe4ff */
        /* <DEDUP_REMOVED lines=8> */
[C---:B------:R-:W-:Y:S01]  /*9590*/  ISETP.GT.AND P4, PT, R10.reuse, 0x71, P2 ;  /* 0x000000710a00780c */ /* 0x040fe20001784270 */
[----:B------:R1:W-:Y:S01]  /*95a0*/  @P6 STG.E desc[UR14][R130.64+0x20], R143 ;  /* 0x0000208f82006986 */ /* 0x0003e2000c10190e */
[C---:B------:R-:W-:Y:S02]  /*95b0*/  ISETP.GT.AND P1, PT, R10.reuse, 0x70, P0 ;  /* 0x000000700a00780c */ /* 0x040fe40000724270 */
[----:B------:R-:W-:Y:S01]  /*95c0*/  ISETP.GT.AND P6, PT, R10, 0x71, P0 ;  /* 0x000000710a00780c */ /* 0x000fe200007c4270 */
[----:B------:R2:W-:Y:S01]  /*95d0*/  @P5 STG.E desc[UR14][R132.64], R139 ;  /* 0x0000008b84005986 */ /* 0x0005e2000c10190e */
[----:B------:R-:W-:Y:S01]  /*95e0*/  IADD3 R134, P5, R130, UR11, RZ ;  /* 0x0000000b82867c10 */ /* 0x000fe2000ffbe0ff */
[----:B0-----:R-:W-:-:S03]  /*95f0*/  FMUL R141, R146, UR19 ;  /* 0x00000013928d7c20 */ /* 0x001fc60008400000 */
[----:B------:R-:W-:Y:S02]  /*9600*/  IADD3.X R135, R131, UR8, RZ, P5, !PT ;  /* 0x0000000883877c10 */ /* 0x000fe4000affe4ff */
[----:B------:R-:W-:Y:S01]  /*9610*/  ISETP.GT.AND P5, PT, R10, 0x78, P2 ;  /* 0x000000780a00780c */ /* 0x000fe200017a4270 */
[----:B-1----:R-:W-:Y:S01]  /*9620*/  FMUL R143, R148, UR19 ;  /* 0x00000013948f7c20 */ /* 0x002fe20008400000 */
[C---:B------:R-:W-:Y:S01]  /*9630*/  ISETP.GT.AND P2, PT, R10.reuse, 0x79, P2 ;  /* 0x000000790a00780c */ /* 0x040fe20001744270 */
[----:B------:R-:W-:Y:S01]  /*9640*/  @P4 STG.E desc[UR14][R134.64], R145 ;  /* 0x0000009186004986 */ /* 0x000fe2000c10190e */
[C---:B------:R-:W-:Y:S02]  /*9650*/  ISETP.GT.AND P4, PT, R10.reuse, 0x78, P0 ;  /* 0x000000780a00780c */ /* 0x040fe40000784270 */
[----:B------:R-:W-:Y:S01]  /*9660*/  ISETP.GT.AND P0, PT, R10, 0x79, P0 ;  /* 0x000000790a00780c */ /* 0x000fe20000704270 */
[----:B------:R0:W-:Y:S01]  /*9670*/  @P1 STG.E desc[UR14][R132.64+0x20], R141 ;  /* 0x0000208d84001986 */ /* 0x0001e2000c10190e */
[----:B------:R-:W-:-:S03]  /*9680*/  IADD3 R138, P1, R132, UR11, RZ ;  /* 0x0000000b848a7c10 */ /* 0x000fc6000ff3e0ff */
[----:B------:R-:W-:Y:S01]  /*9690*/  @P6 STG.E desc[UR14][R134.64+0x20], R147 ;  /* 0x0000209386006986 */ /* 0x000fe2000c10190e */
[----:B--2---:R-:W-:Y:S02]  /*96a0*/  IADD3.X R139, R133, UR8, RZ, P1, !PT ;  /* 0x00000008858b7c10 */ /* 0x004fe40008ffe4ff */
[----:B------:R-:W-:Y:S02]  /*96b0*/  IADD3 R136, P6, R134, UR11, RZ ;  /* 0x0000000b86887c10 */ /* 0x000fe4000ffde0ff */
[----:B------:R-:W-:Y:S01]  /*96c0*/  ISETP.GT.AND P1, PT, R9, 0x80, PT ;  /* 0x000000800900780c */ /* 0x000fe20003f24270 */
[----:B------:R1:W-:Y:S01]  /*96d0*/  @P5 STG.E desc[UR14][R138.64], R143 ;  /* 0x0000008f8a005986 */ /* 0x0003e2000c10190e */
[----:B------:R-:W-:Y:S01]  /*96e0*/  IADD3.X R137, R135, UR8, RZ, P6, !PT ;  /* 0x0000000887897c10 */ /* 0x000fe2000b7fe4ff */
[----:B0-----:R-:W-:Y:S01]  /*96f0*/  FMUL R141, R150, UR19 ;  /* 0x00000013968d7c20 */ /* 0x001fe20008400000 */
[C---:B------:R-:W-:Y:S02]  /*9700*/  ISETP.GT.AND P5, PT, R10.reuse, RZ, P1 ;  /* 0x000000ff0a00720c */ /* 0x040fe40000fa4270 */
[----:B------:R-:W-:Y:S01]  /*9710*/  ISETP.GT.AND P6, PT, R10, 0x1, P1 ;  /* 0x000000010a00780c */ /* 0x000fe20000fc4270 */
[----:B------:R-:W-:Y:S01]  /*9720*/  @P2 STG.E desc[UR14][R136.64], R149 ;  /* 0x0000009588002986 */ /* 0x000fe2000c10190e */
[----:B------:R-:W-:Y:S01]  /*9730*/  ISETP.GT.AND P2, PT, R9, 0x88, PT ;  /* 0x000000880900780c */ /* 0x000fe20003f44270 */
[----:B------:R-:W-:-:S02]  /*9740*/  FMUL R9, R24, UR19 ;  /* 0x0000001318097c20 */ /* 0x000fc40008400000 */
[----:B------:R0:W-:Y:S01]  /*9750*/  @P4 STG.E desc[UR14][R138.64+0x20], R141 ;  /* 0x0000208d8a004986 */ /* 0x0001e2000c10190e */
[----:B------:R-:W-:Y:S01]  /*9760*/  ISETP.GT.AND P4, PT, R10, RZ, P2 ;  /* 0x000000ff0a00720c */ /* 0x000fe20001784270 */
[----:B-1----:R-:W-:Y:S02]  /*9770*/  FMUL R143, R26, UR19 ;  /* 0x000000131a8f7c20 */ /* 0x002fe40008400000 */
[----:B------:R-:W-:Y:S01]  /*9780*/  @P0 STG.E desc[UR14][R136.64+0x20], R151 ;  /* 0x0000209788000986 */ /* 0x000fe2000c10190e */
[----:B------:R-:W-:-:S03]  /*9790*/  ISETP.GT.AND P0, PT, R10, 0x1, P2 ;  /* 0x000000010a00780c */ /* 0x000fc60001704270 */
[----:B------:R1:W-:Y:S01]  /*97a0*/  @P5 STG.E desc[UR14][R12.64+0x200], R9 ;  /* 0x000200090c005986 */ /* 0x0003e2000c10190e */
[----:B------:R-:W-:-:S03]  /*97b0*/  ISETP.GT.AND P5, PT, R10, 0x9, P1 ;  /* 0x000000090a00780c */ /* 0x000fc60000fa4270 */
[----:B------:R-:W-:Y:S01]  /*97c0*/  @P6 STG.E desc[UR14][R14.64+0x200], R25 ;  /* 0x000200190e006986 */ /* 0x000fe2000c10190e */
[----:B------:R-:W-:Y:S01]  /*97d0*/  ISETP.GT.AND P6, PT, R10, 0x8, P1 ;  /* 0x000000080a00780c */ /* 0x000fe20000fc4270 */
[----:B0-----:R-:W-:Y:S02]  /*97e0*/  FMUL R141, R28, UR19 ;  /* 0x000000131c8d7c20 */ /* 0x001fe40008400000 */
[----:B------:R0:W-:Y:S01]  /*97f0*/  @P4 STG.E desc[UR14][R12.64+0x220], R143 ;  /* 0x0002208f0c004986 */ /* 0x0001e2000c10190e */
[----:B------:R-:W-:-:S03]  /*9800*/  ISETP.GT.AND P4, PT, R10, 0x8, P2 ;  /* 0x000000080a00780c */ /* 0x000fc60001784270 */
[----:B------:R2:W-:Y:S01]  /*9810*/  @P0 STG.E desc[UR14][R14.64+0x220], R27 ;  /* 0x0002201b0e000986 */ /* 0x0005e2000c10190e */
[----:B------:R-:W-:Y:S01]  /*9820*/  ISETP.GT.AND P0, PT, R10, 0x9, P2 ;  /* 0x000000090a00780c */ /* 0x000fe20001704270 */
[----:B-1----:R-:W-:-:S04]  /*9830*/  FMUL R9, R30, UR19 ;  /* 0x000000131e097c20 */ /* 0x002fc80008400000 */
[----:B------:R-:W-:Y:S01]  /*9840*/  @P6 STG.E desc[UR14][R18.64+0x200], R141 ;  /* 0x0002008d12006986 */ /* 0x000fe2000c10190e */
[----:B------:R-:W-:Y:S01]  /*9850*/  ISETP.GT.AND P6, PT, R10, 0x10, P1 ;  /* 0x000000100a00780c */ /* 0x000fe20000fc4270 */
[----:B0-----:R-:W-:Y:S02]  /*9860*/  FMUL R13, R32, UR19 ;  /* 0x00000013200d7c20 */ /* 0x001fe40008400000 */
[----:B------:R-:W-:Y:S01]  /*9870*/  @P5 STG.E desc[UR14][R16.64+0x200], R29 ;  /* 0x0002001d10005986 */ /* 0x000fe2000c10190e */
[----:B------:R-:W-:Y:S01]  /*9880*/  ISETP.GT.AND P5, PT, R10, 0x11, P1 ;  /* 0x000000110a00780c */ /* 0x000fe20000fa4270 */
[----:B--2---:R-:W-:Y:S02]  /*9890*/  FMUL R15, R34, UR19 ;  /* 0x00000013220f7c20 */ /* 0x004fe40008400000 */
[----:B------:R0:W-:Y:S01]  /*98a0*/  @P4 STG.E desc[UR14][R18.64+0x220], R9 ;  /* 0x0002200912004986 */ /* 0x0001e2000c10190e */
[----:B------:R-:W-:-:S03]  /*98b0*/  ISETP.GT.AND P4, PT, R10, 0x10, P2 ;  /* 0x000000100a00780c */ /* 0x000fc60001784270 */
        /* <DEDUP_REMOVED lines=9> */
[----:B------:R-:W-:Y:S01]  /*9950*/  @P0 STG.E desc[UR14][R22.64+0x220], R35 ;  /* 0x0002202316000986 */ /* 0x000fe2000c10190e */
[----:B------:R-:W-:Y:S01]  /*9960*/  ISETP.GT.AND P0, PT, R10, 0x19, P2 ;  /* 0x000000190a00780c */ /* 0x000fe20001704270 */
[----:B-1----:R-:W-:Y:S02]  /*9970*/  FMUL R13, R38, UR19 ;  /* 0x00000013260d7c20 */ /* 0x002fe40008400000 */
        /* <DEDUP_REMOVED lines=94> */
[----:B0-----:R-:W-:-:S04]  /*9f60*/  FMUL R15, R76, UR19 ;  /* 0x000000134c0f7c20 */ /* 0x001fc80008400000 */
[----:B------:R0:W-:Y:S01]  /*9f70*/  @P0 STG.E desc[UR14][R124.64+0x220], R13 ;  /* 0x0002200d7c000986 */ /* 0x0001e2000c10190e */
[----:B------:R-:W-:Y:S01]  /*9f80*/  ISETP.GT.AND P0, PT, R10, 0x68, P2 ;  /* 0x000000680a00780c */ /* 0x000fe20001704270 */
        /* <DEDUP_REMOVED lines=9> */
[----:B------:R-:W-:Y:S01]  /*a020*/  ISETP.GT.AND P0, PT, R10, 0x70, P2 ;  /* 0x000000700a00780c */ /* 0x000fe20001704270 */
[----:B-1----:R-:W-:-:S04]  /*a030*/  FMUL R15, R84, UR19 ;  /* 0x00000013540f7c20 */ /* 0x002fc80008400000 */
[----:B------:R-:W-:Y:S01]  /*a040*/  @P6 STG.E desc[UR14][R130.64+0x220], R79 ;  /* 0x0002204f82006986 */ /* 0x000fe2000c10190e */
[----:B------:R-:W-:-:S03]  /*a050*/  ISETP.GT.AND P6, PT, R10, 0x78, P2 ;  /* 0x000000780a00780c */ /* 0x000fc600017c4270 */
[----:B------:R1:W-:Y:S01]  /*a060*/  @P4 STG.E desc[UR14][R132.64+0x200], R13 ;  /* 0x0002000d84004986 */ /* 0x0003e2000c10190e */
[----:B------:R-:W-:Y:S01]  /*a070*/  ISETP.GT.AND P4, PT, R10, 0x71, P2 ;  /* 0x000000710a00780c */ /* 0x000fe20001784270 */
[----:B0-----:R-:W-:Y:S01]  /*a080*/  FMUL R9, R82, UR19 ;  /* 0x0000001352097c20 */ /* 0x001fe20008400000 */
[C---:B------:R-:W-:Y:S01]  /*a090*/  ISETP.GT.AND P2, PT, R10.reuse, 0x79, P2 ;  /* 0x000000790a00780c */ /* 0x040fe20001744270 */
[----:B------:R0:W-:Y:S01]  /*a0a0*/  @P5 STG.E desc[UR14][R134.64+0x200], R81 ;  /* 0x0002005186005986 */ /* 0x0001e2000c10190e */
[C---:B------:R-:W-:Y:S02]  /*a0b0*/  ISETP.GT.AND P5, PT, R10.reuse, 0x78, P1 ;  /* 0x000000780a00780c */ /* 0x040fe40000fa4270 */
[----:B------:R-:W-:Y:S01]  /*a0c0*/  ISETP.GT.AND P1, PT, R10, 0x79, P1 ;  /* 0x000000790a00780c */ /* 0x000fe20000f24270 */
[----:B------:R0:W-:Y:S01]  /*a0d0*/  @P0 STG.E desc[UR14][R132.64+0x220], R9 ;  /* 0x0002200984000986 */ /* 0x0001e2000c10190e */
[----:B-1----:R-:W-:-:S05]  /*a0e0*/  FMUL R13, R86, UR19 ;  /* 0x00000013560d7c20 */ /* 0x002fca0008400000 */
[----:B------:R0:W-:Y:S04]  /*a0f0*/  @P4 STG.E desc[UR14][R134.64+0x220], R83 ;  /* 0x0002205386004986 */ /* 0x0001e8000c10190e */
[----:B------:R0:W-:Y:S04]  /*a100*/  @P5 STG.E desc[UR14][R138.64+0x200], R15 ;  /* 0x0002000f8a005986 */ /* 0x0001e8000c10190e */
[----:B------:R0:W-:Y:S04]  /*a110*/  @P1 STG.E desc[UR14][R136.64+0x200], R85 ;  /* 0x0002005588001986 */ /* 0x0001e8000c10190e */
[----:B------:R0:W-:Y:S04]  /*a120*/  @P6 STG.E desc[UR14][R138.64+0x220], R13 ;  /* 0x0002200d8a006986 */ /* 0x0001e8000c10190e */
[----:B------:R0:W-:Y:S02]  /*a130*/  @P2 STG.E desc[UR14][R136.64+0x220], R87 ;  /* 0x0002205788002986 */ /* 0x0001e4000c10190e */
.L_x_277:
[----:B------:R-:W-:Y:S05]  /*a140*/  BSYNC B0 ;  /* 0x0000000000007941 */ /* 0x000fea0003800000 */
.L_x_25:
[----:B------:R-:W-:Y:S01]  /*a150*/  ULDC UR8, c[0x0][0xc] ;  /* 0x0000030000087ab9 */ /* 0x000fe20000000800 */
[----:B------:R-:W-:Y:S01]  /*a160*/  ULDC UR9, c[0x0][0x10] ;  /* 0x0000040000097ab9 */ /* 0x000fe20000000800 */
[----:B0-----:R-:W0:Y:S01]  /*a170*/  LDC R9, c[0x0][0x14] ;  /* 0x00000500ff097b82 */ /* 0x001e220000000800 */
[----:B------:R-:W-:Y:S01]  /*a180*/  UIMAD.WIDE.U32 UR8, UR8, UR9, URZ ;  /* 0x00000009080872a5 */ /* 0x000fe2000f8e003f */
[----:B------:R-:W-:Y:S02]  /*a190*/  IMAD.MOV.U32 R12, RZ, RZ, -0x1 ;  /* 0xffffffffff0c7424 */ /* 0x000fe400078e00ff */
[----:B------:R-:W-:-:S03]  /*a1a0*/  IMAD.MOV.U32 R8, RZ, RZ, -0x1 ;  /* 0xffffffffff087424 */ /* 0x000fc600078e00ff */
[----:B0-----:R-:W-:-:S04]  /*a1b0*/  IMAD.WIDE.U32 R2, R9, UR8, R2 ;  /* 0x0000000809027c25 */ /* 0x001fc8000f8e0002 */
[----:B------:R-:W-:Y:S01]  /*a1c0*/  IMAD R9, R9, UR9, RZ ;  /* 0x0000000909097c24 */ /* 0x000fe2000f8e02ff */
[----:B------:R-:W-:Y:S02]  /*a1d0*/  ULDC.64 UR8, c[0x0][0x750] ;  /* 0x0001d40000087ab9 */ /* 0x000fe40000000a00 */
[----:B------:R-:W-:Y:S01]  /*a1e0*/  ISETP.GE.U32.AND P0, PT, R2, UR8, PT ;  /* 0x0000000802007c0c */ /* 0x000fe2000bf06070 */
[--C-:B------:R-:W-:Y:S01]  /*a1f0*/  IMAD.IADD R3, R3, 0x1, R9.reuse ;  /* 0x0000000103037824 */ /* 0x100fe200078e0209 */
[----:B------:R-:W-:-:S04]  /*a200*/  PRMT R9, RZ, 0x7610, R9 ;  /* 0x00007610ff097816 */ /* 0x000fc80000000009 */
[----:B------:R-:W-:-:S13]  /*a210*/  ISETP.GE.U32.AND.EX P0, PT, R3, UR9, PT, P0 ;  /* 0x0000000903007c0c */ /* 0x000fda000bf06100 */
[----:B------:R-:W-:Y:S05]  /*a220*/  @P0 BRA `(.L_x_278) ;  /* 0x0000000400600947 */ /* 0x000fea0003800000 */
[----:B------:R-:W0:Y:S01]  /*a230*/  S2R R20, SR_CTAID.X ;  /* 0x0000000000147919 */ /* 0x000e220000002500 */
[----:B------:R-:W5:Y:S01]  /*a240*/  LDC.64 R14, c[0x0][0x728] ;  /* 0x0001ca00ff0e7b82 */ /* 0x000f620000000a00 */
[----:B------:R-:W-:Y:S01]  /*a250*/  ULDC UR8, c[0x0][0x150] ;  /* 0x0000540000087ab9 */ /* 0x000fe20000000800 */
[----:B------:R-:W-:Y:S01]  /*a260*/  IMAD.MOV.U32 R12, RZ, RZ, R2 ;  /* 0x000000ffff0c7224 */ /* 0x000fe200078e0002 */
[----:B------:R-:W0:Y:S01]  /*a270*/  S2R R22, SR_CTAID.Y ;  /* 0x0000000000167919 */ /* 0x000e220000002600 */
[----:B------:R-:W-:-:S04]  /*a280*/  IMAD.MOV.U32 R13, RZ, RZ, R3 ;  /* 0x000000ffff0d7224 */ /* 0x000fc800078e0003 */
[----:B------:R-:W1:Y:S08]  /*a290*/  LDC R23, c[0x0][0x144] ;  /* 0x00005100ff177b82 */ /* 0x000e700000000800 */
[----:B------:R-:W1:Y:S08]  /*a2a0*/  LDC R16, c[0x0][0x730] ;  /* 0x0001cc00ff107b82 */ /* 0x000e700000000800 */
[----:B------:R-:W1:Y:S01]  /*a2b0*/  LDC.64 R18, c[0x0][0x720] ;  /* 0x0001c800ff127b82 */ /* 0x000e620000000a00 */
[----:B-----5:R-:W-:-:S04]  /*a2c0*/  ISETP.NE.U32.AND P0, PT, R14, RZ, PT ;  /* 0x000000ff0e00720c */ /* 0x020fc80003f05070 */
[----:B------:R-:W-:Y:S02]  /*a2d0*/  ISETP.NE.AND.EX P0, PT, R15, RZ, PT, P0 ;  /* 0x000000ff0f00720c */ /* 0x000fe40003f05300 */
[----:B0-----:R-:W-:-:S05]  /*a2e0*/  I2FP.F32.U32 R8, R20 ;  /* 0x0000001400087245 */ /* 0x001fca0000201000 */
[----:B------:R-:W-:-:S04]  /*a2f0*/  FMUL R8, R8, UR8 ;  /* 0x0000000808087c20 */ /* 0x000fc80008400000 */
[----:B------:R0:W0:Y:S02]  /*a300*/  F2I.U32.TRUNC.NTZ R21, R8 ;  /* 0x0000000800157305 */ /* 0x000024000020f000 */
[----:B------:R-:W-:Y:S05]  /*a310*/  @!P0 BRA `(.L_x_279) ;  /* 0x0000000000288947 */ /* 0x000fea0003800000 */
[----:B------:R-:W5:Y:S02]  /*a320*/  LDC R9, c[0x0][0x734] ;  /* 0x0001cd00ff097b82 */ /* 0x000f640000000800 */
[----:B-----5:R-:W-:-:S05]  /*a330*/  IADD3 R13, P0, R2, R9, RZ ;  /* 0x00000009020d7210 */ /* 0x020fca0007f1e0ff */
[----:B------:R-:W-:-:S04]  /*a340*/  IMAD.X R17, RZ, RZ, R3, P0 ;  /* 0x000000ffff117224 */ /* 0x000fc800000e0603 */
[----:B0-----:R-:W-:-:S04]  /*a350*/  IMAD.WIDE.U32 R8, R17, R14, RZ ;  /* 0x0000000e11087225 */ /* 0x001fc800078e00ff */
[----:B------:R-:W-:-:S04]  /*a360*/  IMAD.WIDE.U32 R10, P0, R13, R15, R8 ;  /* 0x0000000f0d0a7225 */ /* 0x000fc80007800008 */
[----:B------:R-:W-:-:S04]  /*a370*/  IMAD.WIDE.U32 R8, R13, R14, RZ ;  /* 0x0000000e0d087225 */ /* 0x000fc800078e00ff */
[----:B------:R-:W-:Y:S01]  /*a380*/  IMAD.X R13, RZ, RZ, RZ, P0 ;  /* 0x000000ffff0d7224 */ /* 0x000fe200000e06ff */
[----:B------:R-:W-:Y:S01]  /*a390*/  IADD3 RZ, P0, R9, R10, RZ ;  /* 0x0000000a09ff7210 */ /* 0x000fe20007f1e0ff */
[----:B------:R-:W-:-:S04]  /*a3a0*/  IMAD.MOV.U32 R12, RZ, RZ, R11 ;  /* 0x000000ffff0c7224 */ /* 0x000fc800078e000b */
[----:B------:R-:W-:-:S08]  /*a3b0*/  IMAD.WIDE.U32.X R12, R17, R15, R12, P0 ;  /* 0x0000000f110c7225 */ /* 0x000fd000000e040c */
.L_x_279:
[----:B------:R-:W5:Y:S01]  /*a3c0*/  LDC.64 R30, c[0x0][0x740] ;  /* 0x0001d000ff1e7b82 */ /* 0x000f620000000a00 */
[-C--:B-1----:R-:W-:Y:S01]  /*a3d0*/  SHF.R.U64 R17, R12, R16.reuse, R13 ;  /* 0x000000100c117219 */ /* 0x082fe2000000120d */
[----:B0-----:R-:W-:Y:S01]  /*a3e0*/  IMAD.MOV R21, RZ, RZ, -R21 ;  /* 0x000000ffff157224 */ /* 0x001fe200078e0a15 */
[----:B------:R-:W-:Y:S01]  /*a3f0*/  SHF.R.U32.HI R8, RZ, R16, R13 ;  /* 0x00000010ff087219 */ /* 0x000fe2000001160d */
[----:B------:R-:W-:Y:S01]  /*a400*/  ULDC UR8, c[0x0][0x154] ;  /* 0x0000550000087ab9 */ /* 0x000fe20000000800 */
[----:B------:R-:W-:Y:S01]  /*a410*/  IADD3 R11, P0, RZ, -R17, RZ ;  /* 0x80000011ff0b7210 */ /* 0x000fe20007f1e0ff */
[----:B------:R-:W-:Y:S02]  /*a420*/  IMAD R26, R23, R21, R20 ;  /* 0x00000015171a7224 */ /* 0x000fe400078e0214 */
[----:B------:R-:W0:Y:S01]  /*a430*/  LDC R12, c[0x0][0x718] ;  /* 0x0001c600ff0c7b82 */ /* 0x000e220000000800 */
[----:B------:R-:W-:Y:S02]  /*a440*/  IMAD.MOV.U32 R13, RZ, RZ, 0x1 ;  /* 0x00000001ff0d7424 */ /* 0x000fe400078e00ff */
[----:B------:R-:W-:-:S04]  /*a450*/  IMAD.X R9, RZ, RZ, ~R8, P0 ;  /* 0x000000ffff097224 */ /* 0x000fc800000e0e08 */
[-C--:B------:R-:W-:Y:S01]  /*a460*/  IMAD R10, R9, R18.reuse, RZ ;  /* 0x00000012090a7224 */ /* 0x080fe200078e02ff */
[----:B------:R-:W1:Y:S01]  /*a470*/  LDC R24, c[0x0][0x708] ;  /* 0x0001c200ff187b82 */ /* 0x000e620000000800 */
[----:B------:R-:W-:-:S04]  /*a480*/  IMAD.WIDE.U32 R8, R11, R18, R2 ;  /* 0x000000120b087225 */ /* 0x000fc800078e0002 */
[----:B------:R-:W-:Y:S01]  /*a490*/  IMAD R11, R11, R19, R10 ;  /* 0x000000130b0b7224 */ /* 0x000fe200078e020a */
[----:B------:R-:W-:Y:S02]  /*a4a0*/  I2FP.F32.U32 R10, R22 ;  /* 0x00000016000a7245 */ /* 0x000fe40000201000 */
[----:B------:R-:W2:Y:S01]  /*a4b0*/  LDC R28, c[0x0][0x758] ;  /* 0x0001d600ff1c7b82 */ /* 0x000ea20000000800 */
[----:B------:R-:W-:Y:S01]  /*a4c0*/  IMAD.IADD R9, R9, 0x1, R11 ;  /* 0x0000000109097824 */ /* 0x000fe200078e020b */
[----:B-----5:R-:W-:Y:S01]  /*a4d0*/  ISETP.NE.U32.AND P0, PT, R30, RZ, PT ;  /* 0x000000ff1e00720c */ /* 0x020fe20003f05070 */
[----:B------:R-:W-:Y:S01]  /*a4e0*/  FMUL R10, R10, UR8 ;  /* 0x000000080a0a7c20 */ /* 0x000fe20008400000 */
[----:B------:R-:W-:Y:S02]  /*a4f0*/  IMAD.MOV.U32 R11, RZ, RZ, -0x1 ;  /* 0xffffffffff0b7424 */ /* 0x000fe400078e00ff */
[----:B------:R-:W-:Y:S01]  /*a500*/  ISETP.NE.AND.EX P0, PT, R31, RZ, PT, P0 ;  /* 0x000000ff1f00720c */ /* 0x000fe20003f05300 */
[----:B------:R1:W2:Y:S01]  /*a510*/  F2I.U32.TRUNC.NTZ R19, R10 ;  /* 0x0000000a00137305 */ /* 0x0002a2000020f000 */
[----:B------:R-:W3:Y:S01]  /*a520*/  LDC R21, c[0x0][0x148] ;  /* 0x00005200ff157b82 */ /* 0x000ee20000000800 */
[----:B0-----:R-:W-:-:S02]  /*a530*/  SHF.R.U64 R16, R8, R12, R9 ;  /* 0x0000000c08107219 */ /* 0x001fc40000001209 */
[----:B------:R-:W-:-:S05]  /*a540*/  SHF.R.U32.HI R9, RZ, R12, R9 ;  /* 0x0000000cff097219 */ /* 0x000fca0000011609 */
[----:B------:R-:W0:Y:S01]  /*a550*/  LDC R20, c[0x0][0x700] ;  /* 0x0001c000ff147b82 */ /* 0x000e220000000800 */
[-CC-:B-1----:R-:W-:Y:S02]  /*a560*/  SHF.R.U64 R14, R16, R24.reuse, R9.reuse ;  /* 0x00000018100e7219 */ /* 0x182fe40000001209 */
[----:B------:R-:W-:-:S05]  /*a570*/  SHF.R.U32.HI R9, RZ, R24, R9 ;  /* 0x00000018ff097219 */ /* 0x000fca0000011609 */
[----:B------:R-:W1:Y:S01]  /*a580*/  LDC R25, c[0x0][0x748] ;  /* 0x0001d200ff197b82 */ /* 0x000e620000000800 */
[-CC-:B--2---:R-:W-:Y:S02]  /*a590*/  SHF.R.U64 R18, R14, R28.reuse, R9.reuse ;  /* 0x0000001c0e127219 */ /* 0x184fe40000001209 */
[-C--:B------:R-:W-:Y:S02]  /*a5a0*/  SHF.L.U32 R11, R11, R28.reuse, RZ ;  /* 0x0000001c0b0b7219 */ /* 0x080fe400000006ff */
[-C--:B------:R-:W-:Y:S01]  /*a5b0*/  SHF.R.U32.HI R9, RZ, R28.reuse, R9 ;  /* 0x0000001cff097219 */ /* 0x080fe20000011609 */
[----:B------:R-:W-:Y:S01]  /*a5c0*/  IMAD.MOV.U32 R8, RZ, RZ, R18 ;  /* 0x000000ffff087224 */ /* 0x000fe200078e0012 */
[----:B------:R-:W-:Y:S01]  /*a5d0*/  SHF.L.U32 R28, R13, R28, RZ ;  /* 0x0000001c0d1c7219 */ /* 0x000fe200000006ff */
[----:B------:R-:W2:Y:S01]  /*a5e0*/  LDC R27, c[0x0][0x738] ;  /* 0x0001ce00ff1b7b82 */ /* 0x000ea20000000800 */
[----:B------:R-:W-:-:S07]  /*a5f0*/  LOP3.LUT R23, RZ, R11, RZ, 0x33, !PT ;  /* 0x0000000bff177212 */ /* 0x000fce00078e33ff */
[----:B------:R-:W0:Y:S01]  /*a600*/  LDC R29, c[0x0][0x710] ;  /* 0x0001c400ff1d7b82 */ /* 0x000e220000000800 */
[----:B------:R-:W-:Y:S05]  /*a610*/  @!P0 BRA `(.L_x_280) ;  /* 0x0000000000288947 */ /* 0x000fea0003800000 */
[----:B------:R-:W5:Y:S02]  /*a620*/  LDC R13, c[0x0][0x74c] ;  /* 0x0001d300ff0d7b82 */ /* 0x000f640000000800 */
[----:B-----5:R-:W-:-:S05]  /*a630*/  IADD3 R13, P0, R18, R13, RZ ;  /* 0x0000000d120d7210 */ /* 0x020fca0007f1e0ff */
        /* <DEDUP_REMOVED lines=8> */
.L_x_280:
[----:B-1----:R-:W-:Y:S01]  /*a6c0*/  SHF.R.U64 R8, R8, R25, R9 ;  /* 0x0000001908087219 */ /* 0x002fe20000001209 */
[----:B0-----:R-:W-:Y:S01]  /*a6d0*/  VIADD R13, R20, 0xffffffff ;  /* 0xffffffff140d7836 */ /* 0x001fe20000000000 */
[----:B------:R-:W-:Y:S01]  /*a6e0*/  LOP3.LUT R11, R14, R23, RZ, 0xc0, !PT ;  /* 0x000000170e0b7212 */ /* 0x000fe200078ec0ff */
[----:B------:R-:W-:Y:S02]  /*a6f0*/  IMAD.MOV R19, RZ, RZ, -R19 ;  /* 0x000000ffff137224 */ /* 0x000fe400078e0a13 */
[----:B------:R-:W-:Y:S01]  /*a700*/  IMAD.MOV R9, RZ, RZ, -R8 ;  /* 0x000000ffff097224 */ /* 0x000fe200078e0a08 */
[----:B------:R-:W-:Y:S01]  /*a710*/  LOP3.LUT R13, R16, R13, RZ, 0xc0, !PT ;  /* 0x0000000d100d7212 */ /* 0x000fe200078ec0ff */
[----:B------:R-:W-:Y:S02]  /*a720*/  IMAD R11, R28, R8, R11 ;  /* 0x000000081c0b7224 */ /* 0x000fe400078e020b */
[----:B---3--:R-:W-:Y:S02]  /*a730*/  @P3 IMAD R26, R21, R19, R22 ;  /* 0x00000013151a3224 */ /* 0x008fe400078e0216 */
[----:B--2---:R-:W-:-:S02]  /*a740*/  IMAD R8, R9, R27, R18 ;  /* 0x0000001b09087224 */ /* 0x004fc400078e0212 */
[----:B------:R-:W-:Y:S02]  /*a750*/  IMAD R11, R11, R29, R26 ;  /* 0x0000001d0b0b7224 */ /* 0x000fe400078e021a */
[----:B------:R-:W-:Y:S02]  /*a760*/  IMAD R8, R8, R20, R13 ;  /* 0x0000001408087224 */ /* 0x000fe400078e020d */
[----:B------:R-:W-:-:S03]  /*a770*/  IMAD.MOV.U32 R9, RZ, RZ, 0x1 ;  /* 0x00000001ff097424 */ /* 0x000fc600078e00ff */
[----:B------:R-:W-:Y:S02]  /*a780*/  SEL R12, R8, R11, !P3 ;  /* 0x0000000b080c7207 */ /* 0x000fe40005800000 */
[----:B------:R-:W-:Y:S01]  /*a790*/  SEL R11, R11, R8, !P3 ;  /* 0x000000080b0b7207 */ /* 0x000fe20005800000 */
[----:B------:R-:W-:-:S07]  /*a7a0*/  IMAD.MOV.U32 R8, RZ, RZ, R17 ;  /* 0x000000ffff087224 */ /* 0x000fce00078e0011 */
.L_x_278:
[----:B------:R-:W-:Y:S01]  /*a7b0*/  LOP3.LUT P0, RZ, R9, 0xff, RZ, 0xc0, !PT ;  /* 0x000000ff09ff7812 */ /* 0x000fe2000780c0ff */
[----:B------:R-:W-:-:S12]  /*a7c0*/  IMAD.MOV.U32 R9, RZ, RZ, R11 ;  /* 0x000000ffff097224 */ /* 0x000fd800078e000b */
[----:B------:R-:W-:Y:S05]  /*a7d0*/  @P0 BRA `(.L_x_281) ;  /* 0xffffff6800b00947 */ /* 0x000fea000383ffff */
[----:B------:R-:W-:Y:S05]  /*a7e0*/  EXIT ;  /* 0x000000000000794d */ /* 0x000fea0003800000 */
.L_x_7:
[----:B0-----:R-:W-:Y:S01]  /*a7f0*/  ULDC.64 UR4, c[0x0][0x750] ;  /* 0x0001d40000047ab9 */ /* 0x001fe20000000a00 */
        /* <DEDUP_REMOVED lines=25> */
.L_x_283:
[----:B------:R-:W0:Y:S01]  /*a990*/  LDC.64 R24, c[0x0][0x740] ;  /* 0x0001d000ff187b82 */ /* 0x000e220000000a00 */
[-CC-:B------:R-:W-:Y:S01]  /*a9a0*/  SHF.R.U64 R14, R8, R12.reuse, R9.reuse ;  /* 0x0000000c080e7219 */ /* 0x180fe20000001209 */
[----:B------:R-:W-:Y:S01]  /*a9b0*/  IMAD.MOV.U32 R26, RZ, RZ, 0x1 ;  /* 0x00000001ff1a7424 */ /* 0x000fe200078e00ff */
[----:B------:R-:W-:Y:S02]  /*a9c0*/  SHF.R.U32.HI R4, RZ, R12, R9 ;  /* 0x0000000cff047219 */ /* 0x000fe40000011609 */
[----:B------:R-:W-:-:S03]  /*a9d0*/  IADD3 R7, P0, RZ, -R14, RZ ;  /* 0x8000000eff077210 */ /* 0x000fc60007f1e0ff */
[----:B------:R-:W1:Y:S02]  /*a9e0*/  LDC R8, c[0x0][0x718] ;  /* 0x0001c600ff087b82 */ /* 0x000e640000000800 */
[----:B------:R-:W-:-:S04]  /*a9f0*/  IMAD.X R5, RZ, RZ, ~R4, P0 ;  /* 0x000000ffff057224 */ /* 0x000fc800000e0e04 */
[-C--:B------:R-:W-:Y:S02]  /*aa00*/  IMAD R6, R5, R20.reuse, RZ ;  /* 0x0000001405067224 */ /* 0x080fe400078e02ff */
[----:B------:R-:W2:Y:S01]  /*aa10*/  LDC R16, c[0x0][0x708] ;  /* 0x0001c200ff107b82 */ /* 0x000ea20000000800 */
[----:B------:R-:W-:-:S04]  /*aa20*/  IMAD.WIDE.U32 R4, R7, R20, R2 ;  /* 0x0000001407047225 */ /* 0x000fc800078e0002 */
[----:B------:R-:W-:Y:S02]  /*aa30*/  IMAD R7, R7, R21, R6 ;  /* 0x0000001507077224 */ /* 0x000fe400078e0206 */
[----:B------:R-:W-:Y:S01]  /*aa40*/  IMAD.MOV.U32 R6, RZ, RZ, -0x1 ;  /* 0xffffffffff067424 */ /* 0x000fe200078e00ff */
[----:B------:R-:W3:Y:S01]  /*aa50*/  LDC R23, c[0x0][0x758] ;  /* 0x0001d600ff177b82 */ /* 0x000ee20000000800 */
[----:B------:R-:W-:Y:S01]  /*aa60*/  IMAD.IADD R5, R5, 0x1, R7 ;  /* 0x0000000105057824 */ /* 0x000fe200078e0207 */
[----:B0-----:R-:W-:-:S04]  /*aa70*/  ISETP.NE.U32.AND P0, PT, R24, RZ, PT ;  /* 0x000000ff1800720c */ /* 0x001fc80003f05070 */
[----:B------:R-:W-:Y:S02]  /*aa80*/  ISETP.NE.AND.EX P0, PT, R25, RZ, PT, P0 ;  /* 0x000000ff1900720c */ /* 0x000fe40003f05300 */
[----:B------:R-:W0:Y:S01]  /*aa90*/  LDC R20, c[0x0][0x700] ;  /* 0x0001c000ff147b82 */ /* 0x000e220000000800 */
[-CC-:B-1----:R-:W-:Y:S02]  /*aaa0*/  SHF.R.U64 R12, R4, R8.reuse, R5.reuse ;  /* 0x00000008040c7219 */ /* 0x182fe40000001205 */
[----:B------:R-:W-:-:S05]  /*aab0*/  SHF.R.U32.HI R5, RZ, R8, R5 ;  /* 0x00000008ff057219 */ /* 0x000fca0000011605 */
[----:B------:R-:W1:Y:S01]  /*aac0*/  LDC R21, c[0x0][0x748] ;  /* 0x0001d200ff157b82 */ /* 0x000e620000000800 */
[-CC-:B--2---:R-:W-:Y:S02]  /*aad0*/  SHF.R.U64 R17, R12, R16.reuse, R5.reuse ;  /* 0x000000100c117219 */ /* 0x184fe40000001205 */
[----:B------:R-:W-:-:S05]  /*aae0*/  SHF.R.U32.HI R4, RZ, R16, R5 ;  /* 0x00000010ff047219 */ /* 0x000fca0000011605 */
[----:B------:R-:W2:Y:S01]  /*aaf0*/  LDC R22, c[0x0][0x738] ;  /* 0x0001ce00ff167b82 */ /* 0x000ea20000000800 */
[-CC-:B---3--:R-:W-:Y:S02]  /*ab00*/  SHF.R.U64 R16, R17, R23.reuse, R4.reuse ;  /* 0x0000001711107219 */ /* 0x188fe40000001204 */
[-C--:B------:R-:W-:Y:S02]  /*ab10*/  SHF.L.U32 R6, R6, R23.reuse, RZ ;  /* 0x0000001706067219 */ /* 0x080fe400000006ff */
[----:B------:R-:W-:Y:S01]  /*ab20*/  SHF.R.U32.HI R5, RZ, R23, R4 ;  /* 0x00000017ff057219 */ /* 0x000fe20000011604 */
[----:B------:R-:W-:Y:S01]  /*ab30*/  IMAD.MOV.U32 R4, RZ, RZ, R16 ;  /* 0x000000ffff047224 */ /* 0x000fe200078e0010 */
[----:B------:R-:W-:Y:S01]  /*ab40*/  LOP3.LUT R28, RZ, R6, RZ, 0x33, !PT ;  /* 0x00000006ff1c7212 */ /* 0x000fe200078e33ff */
[----:B------:R-:W3:Y:S01]  /*ab50*/  LDC R27, c[0x0][0x710] ;  /* 0x0001c400ff1b7b82 */ /* 0x000ee20000000800 */
[----:B------:R-:W-:Y:S05]  /*ab60*/  @!P0 BRA `(.L_x_284) ;  /* 0x0000000000288947 */ /* 0x000fea0003800000 */
        /* <DEDUP_REMOVED lines=10> */
.L_x_284:
[----:B-1----:R-:W-:Y:S01]  /*ac10*/  SHF.R.U64 R5, R4, R21, R5 ;  /* 0x0000001504057219 */ /* 0x002fe20000001205 */
[----:B0-----:R-:W-:Y:S01]  /*ac20*/  VIADD R9, R20, 0xffffffff ;  /* 0xffffffff14097836 */ /* 0x001fe20000000000 */
[----:B------:R-:W-:Y:S01]  /*ac30*/  SHF.L.U32 R6, R26, R23, RZ ;  /* 0x000000171a067219 */ /* 0x000fe200000006ff */
[----:B------:R-:W-:Y:S01]  /*ac40*/  @P3 IMAD R13, R19, R18, R10 ;  /* 0x00000012130d3224 */ /* 0x000fe200078e020a */
[----:B------:R-:W-:Y:S01]  /*ac50*/  LOP3.LUT R4, R17, R28, RZ, 0xc0, !PT ;  /* 0x0000001c11047212 */ /* 0x000fe200078ec0ff */
[----:B------:R-:W-:Y:S01]  /*ac60*/  IMAD.MOV R7, RZ, RZ, -R5 ;  /* 0x000000ffff077224 */ /* 0x000fe200078e0a05 */
[----:B------:R-:W-:-:S03]  /*ac70*/  LOP3.LUT R9, R12, R9, RZ, 0xc0, !PT ;  /* 0x000000090c097212 */ /* 0x000fc600078ec0ff */
[----:B------:R-:W-:Y:S02]  /*ac80*/  IMAD R6, R6, R5, R4 ;  /* 0x0000000506067224 */ /* 0x000fe400078e0204 */
[----:B--2---:R-:W-:Y:S02]  /*ac90*/  IMAD R4, R7, R22, R16 ;  /* 0x0000001607047224 */ /* 0x004fe400078e0210 */
[----:B---3--:R-:W-:Y:S02]  /*aca0*/  IMAD R5, R6, R27, R13 ;  /* 0x0000001b06057224 */ /* 0x008fe400078e020d */
[----:B------:R-:W-:Y:S02]  /*acb0*/  IMAD.MOV.U32 R6, RZ, RZ, 0x1 ;  /* 0x00000001ff067424 */ /* 0x000fe400078e00ff */
[----:B------:R-:W-:-:S03]  /*acc0*/  IMAD R8, R4, R20, R9 ;  /* 0x0000001404087224 */ /* 0x000fc600078e0209 */
[----:B------:R-:W-:Y:S02]  /*acd0*/  PRMT R4, R6, 0x7610, R4 ;  /* 0x0000761006047816 */ /* 0x000fe40000000004 */
[----:B------:R-:W-:Y:S02]  /*ace0*/  SEL R6, R8, R5, !P3 ;  /* 0x0000000508067207 */ /* 0x000fe40005800000 */
[----:B------:R-:W-:Y:S01]  /*acf0*/  SEL R5, R5, R8, !P3 ;  /* 0x0000000805057207 */ /* 0x000fe20005800000 */
[----:B------:R-:W-:-:S07]  /*ad00*/  IMAD.MOV.U32 R8, RZ, RZ, R14 ;  /* 0x000000ffff087224 */ /* 0x000fce00078e000e */
.L_x_282:
[----:B------:R-:W-:-:S08]  /*ad10*/  NOP ;  /* 0x0000000000007918 */ /* 0x000fd00000000000 */
[----:B------:R-:W0:-:S00]  /*ad20*/  USETMAXREG.DEALLOC.CTAPOOL 0x28 ;  /* 0x00000028000079c8 */ /* 0x000e0000080e0500 */
[----:B------:R-:W-:-:S13]  /*ad30*/  ISETP.NE.AND P0, PT, RZ, UR7, PT ;  /* 0x00000007ff007c0c */ /* 0x000fda000bf05270 */
[----:B------:R-:W-:Y:S05]  /*ad40*/  @P0 EXIT ;  /* 0x000000000000094d */ /* 0x000fea0003800000 */
[----:B0-----:R-:W-:Y:S01]  /*ad50*/  LOP3.LUT P0, RZ, R4, 0xff, RZ, 0xc0, !PT ;  /* 0x000000ff04ff7812 */ /* 0x001fe2000780c0ff */
[----:B------:R-:W-:Y:S02]  /*ad60*/  IMAD.MOV.U32 R10, RZ, RZ, 0x1 ;  /* 0x00000001ff0a7424 */ /* 0x000fe400078e00ff */
[----:B------:R-:W-:-:S10]  /*ad70*/  IMAD.MOV.U32 R11, RZ, RZ, RZ ;  /* 0x000000ffff0b7224 */ /* 0x000fd400078e00ff */
[----:B------:R-:W-:Y:S05]  /*ad80*/  @!P0 BRA `(.L_x_285) ;  /* 0x0000000c007c8947 */ /* 0x000fea0003800000 */
[----:B------:R-:W0:Y:S01]  /*ad90*/  S2UR UR29, SR_CgaCtaId ;  /* 0x00000000001d79c3 */ /* 0x000e220000008800 */
[----:B------:R-:W-:Y:S01]  /*ada0*/  ULDC UR5, c[0x0][0x28c] ;  /* 0x0000a30000057ab9 */ /* 0x000fe20000000800 */
[----:B------:R-:W-:Y:S01]  /*adb0*/  ULDC UR13, c[0x0][0x758] ;  /* 0x0001d600000d7ab9 */ /* 0x000fe20000000800 */
[----:B------:R-:W-:Y:S01]  /*adc0*/  UMOV UR8, 0xffffffff ;  /* 0xffffffff00087882 */ /* 0x000fe20000000000 */
[----:B------:R-:W-:Y:S01]  /*add0*/  UIADD3 UR9, UR5, 0x3f, URZ ;  /* 0x0000003f05097890 */ /* 0x000fe2000fffe03f */
[----:B------:R-:W-:Y:S01]  /*ade0*/  BSSY B0, `(.L_x_285) ;  /* 0x00000d9000007945 */ /* 0x000fe20003800000 */
[----:B------:R-:W-:Y:S01]  /*adf0*/  UMOV UR10, 0x1 ;  /* 0x00000001000a7882 */ /* 0x000fe20000000000 */
[----:B------:R-:W-:Y:S01]  /*ae00*/  USHF.L.U32 UR31, UR8, UR13, URZ ;  /* 0x0000000d081f7299 */ /* 0x000fe2000800063f */
[----:B------:R-:W-:Y:S01]  /*ae10*/  IMAD.MOV.U32 R12, RZ, RZ, 0x1 ;  /* 0x00000001ff0c7424 */ /* 0x000fe200078e00ff */
[----:B------:R-:W-:Y:S01]  /*ae20*/  USHF.L.U32 UR13, UR10, UR13, URZ ;  /* 0x0000000d0a0d7299 */ /* 0x000fe2000800063f */
[----:B------:R-:W-:Y:S01]  /*ae30*/  IMAD.MOV.U32 R10, RZ, RZ, 0x1 ;  /* 0x00000001ff0a7424 */ /* 0x000fe200078e00ff */
[----:B------:R-:W-:Y:S01]  /*ae40*/  USHF.R.S32.HI UR10, URZ, 0x1f, UR9 ;  /* 0x0000001f3f0a7899 */ /* 0x000fe20008011409 */
[----:B------:R-:W-:Y:S01]  /*ae50*/  IMAD.MOV.U32 R11, RZ, RZ, RZ ;  /* 0x000000ffff0b7224 */ /* 0x000fe200078e00ff */
[----:B------:R-:W-:Y:S01]  /*ae60*/  ULDC UR4, c[0x0][0xc] ;  /* 0x0000030000047ab9 */ /* 0x000fe20000000800 */
[----:B------:R-:W-:Y:S01]  /*ae70*/  ULDC UR5, c[0x0][0x10] ;  /* 0x0000040000057ab9 */ /* 0x000fe20000000800 */
[----:B------:R-:W-:-:S02]  /*ae80*/  ULEA.HI UR10, UR10, UR9, URZ, 0x6 ;  /* 0x000000090a0a7291 */ /* 0x000fc4000f8f303f */
[----:B------:R-:W-:Y:S01]  /*ae90*/  UIMAD.WIDE.U32 UR4, UR4, UR5, URZ ;  /* 0x00000005040472a5 */ /* 0x000fe2000f8e003f */
[----:B------:R-:W-:Y:S01]  /*aea0*/  ULDC UR8, c[0x0][0x14] ;  /* 0x0000050000087ab9 */ /* 0x000fe20000000800 */
[----:B------:R-:W-:Y:S02]  /*aeb0*/  USHF.R.S32.HI UR30, URZ, 0x6, UR10 ;  /* 0x000000063f1e7899 */ /* 0x000fe4000801140a */
[----:B------:R-:W-:Y:S02]  /*aec0*/  UIMAD.WIDE.U32 UR34, UR4, UR8, URZ ;  /* 0x00000008042272a5 */ /* 0x000fe4000f8e003f */
[----:B0-----:R-:W-:Y:S02]  /*aed0*/  USHF.L.U32 UR21, UR29, 0x6, URZ ;  /* 0x000000061d157899 */ /* 0x001fe4000800063f */
[----:B------:R-:W-:Y:S02]  /*aee0*/  USHF.L.U32 UR29, UR29, 0xc, URZ ;  /* 0x0000000c1d1d7899 */ /* 0x000fe4000800063f */
[----:B------:R-:W-:Y:S01]  /*aef0*/  UIMAD UR32, UR5, UR8, URZ ;  /* 0x00000008052072a4 */ /* 0x000fe2000f8e023f */
[----:B------:R-:W-:Y:S01]  /*af00*/  ULDC UR7, c[0x0][0x700] ;  /* 0x0001c00000077ab9 */ /* 0x000fe20000000800 */
[----:B------:R-:W-:-:S02]  /*af10*/  ULOP3.LUT UR33, UR6, 0x2, URZ, 0xfc, !UPT ;  /* 0x0000000206217892 */ /* 0x000fc4000f8efc3f */
[----:B------:R-:W-:Y:S02]  /*af20*/  UIADD3 UR7, UR7, -0x1, URZ ;  /* 0xffffffff07077890 */ /* 0x000fe4000fffe03f */
[----:B------:R-:W-:Y:S02]  /*af30*/  ULOP3.LUT UR21, UR21, 0x40, URZ, 0xc0, !UPT ;  /* 0x0000004015157892 */ /* 0x000fe4000f8ec03f */
[----:B------:R-:W-:Y:S02]  /*af40*/  ULOP3.LUT UR29, UR29, 0x1000, URZ, 0xc0, !UPT ;  /* 0x000010001d1d7892 */ /* 0x000fe4000f8ec03f */
[----:B------:R-:W-:Y:S02]  /*af50*/  ULOP3.LUT UR31, URZ, UR31, URZ, 0x33, !UPT ;  /* 0x0000001f3f1f7292 */ /* 0x000fe4000f8e333f */
[----:B------:R-:W-:Y:S02]  /*af60*/  UIADD3 UR32, UR35, UR32, URZ ;  /* 0x0000002023207290 */ /* 0x000fe4000fffe03f */
[----:B------:R-:W-:Y:S01]  /*af70*/  UIADD3 UR41, UR30, 0x1, URZ ;  /* 0x000000011e297890 */ /* 0x000fe2000fffe03f */
[----:B------:R-:W-:-:S11]  /*af80*/  ULDC.64 UR36, c[0x0][0x198] ;  /* 0x0000660000247ab9 */ /* 0x000fd60000000a00 */
.L_x_296:
[----:B------:R-:W-:-:S03]  /*af90*/  UMOV UR4, 0xffffffff ;  /* 0xffffffff00047882 */ /* 0x000fc60000000000 */
[----:B------:R-:W-:Y:S05]  /*afa0*/  BRA.DIV UR4, `(.L_x_286) ;  /* 0x0000001204187947 */ /* 0x000fea000b800000 */
[----:B------:R-:W-:-:S13]  /*afb0*/  ELECT P0, URZ, PT ;  /* 0x00000000003f782f */ /* 0x000fda0003800000 */
.L_x_309:
[----:B------:R-:W0:Y:S01]  /*afc0*/  LDC R4, c[0x0][0x28c] ;  /* 0x0000a300ff047b82 */ /* 0x000e220000000800 */
[----:B------:R-:W-:Y:S01]  /*afd0*/  BSSY B1, `(.L_x_287) ;  /* 0x0000047000017945 */ /* 0x000fe20003800000 */
[----:B0-----:R-:W-:-:S13]  /*afe0*/  ISETP.LT.OR P0, PT, R4, 0x1, !P0 ;  /* 0x000000010400780c */ /* 0x001fda0004701670 */
[----:B------:R-:W-:Y:S05]  /*aff0*/  @P0 BRA `(.L_x_288) ;  /* 0x0000000400100947 */ /* 0x000fea0003800000 */
[----:B------:R-:W-:Y:S01]  /*b000*/  IMAD.SHL.U32 R9, R5, 0x100, RZ ;  /* 0x0000010005097824 */ /* 0x000fe200078e00ff */
[----:B------:R-:W-:Y:S02]  /*b010*/  LEA R13, R6, UR21, 0x7 ;  /* 0x00000015060d7c11 */ /* 0x000fe4000f8e38ff */
[----:B------:R-:W-:Y:S01]  /*b020*/  CS2R R16, SRZ ;  /* 0x0000000000107805 */ /* 0x000fe2000001ff00 */
[----:B------:R-:W-:Y:S02]  /*b030*/  IMAD.U32 R18, RZ, RZ, UR41 ;  /* 0x00000029ff127e24 */ /* 0x000fe4000f8e00ff */
[----:B------:R-:W-:Y:S02]  /*b040*/  IMAD.MOV.U32 R4, RZ, RZ, R10 ;  /* 0x000000ffff047224 */ /* 0x000fe400078e000a */
[----:B------:R-:W-:Y:S02]  /*b050*/  IMAD.MOV.U32 R5, RZ, RZ, R11 ;  /* 0x000000ffff057224 */ /* 0x000fe400078e000b */
[----:B------:R-:W-:-:S07]  /*b060*/  IMAD.MOV.U32 R19, RZ, RZ, RZ ;  /* 0x000000ffff137224 */ /* 0x000fce00078e00ff */
.L_x_291:
[----:B------:R-:W0:Y:S01]  /*b070*/  S2R R7, SR_CgaCtaId ;  /* 0x0000000000077919 */ /* 0x000e220000008800 */
[----:B------:R-:W-:Y:S02]  /*b080*/  MOV R6, 0x400 ;  /* 0x0000040000067802 */ /* 0x000fe40000000f00 */
[----:B------:R-:W-:Y:S02]  /*b090*/  LOP3.LUT P1, RZ, R0, 0x7f, RZ, 0xc0, !PT ;  /* 0x0000007f00ff7812 */ /* 0x000fe4000782c0ff */
[----:B0-----:R-:W-:Y:S02]  /*b0a0*/  LEA R14, R7, R6, 0x18 ;  /* 0x00000006070e7211 */ /* 0x001fe400078ec0ff */
[----:B------:R-:W-:-:S09]  /*b0b0*/  SHF.L.U32 R6, R4, 0x1f, RZ ;  /* 0x0000001f04067819 */ /* 0x000fd200000006ff */
[----:B------:R-:W0:Y:S01]  /*b0c0*/  @!P1 LDC R7, c[0x0][0x640] ;  /* 0x00019000ff079b82 */ /* 0x000e220000000800 */
[----:B------:R-:W-:-:S04]  /*b0d0*/  IMAD R15, R5, 0x8, R14 ;  /* 0x00000008050f7824 */ /* 0x000fc800078e020e */
[----:B------:R-:W1:Y:S02]  /*b0e0*/  SYNCS.PHASECHK.TRANS64.TRYWAIT P0, [R15+URZ+0x30], R6 ;  /* 0x000030060f0075a7 */ /* 0x000e64000800017f */
[----:B-1----:R-:W-:Y:S05]  /*b0f0*/  @!P0 BRA `(.L_x_289) ;  /* 0x0000000c00e48947 */ /* 0x002fea0003800000 */
.L_x_310:
[----:B------:R-:W-:Y:S01]  /*b100*/  UPRMT UR4, UR33, 0x9910, URZ ;  /* 0x0000991021047896 */ /* 0x000fe2000800003f */
[----:B0-----:R0:W-:Y:S03]  /*b110*/  @!P1 SYNCS.ARRIVE.TRANS64 RZ, [R15+URZ], R7 ;  /* 0x000000070fff99a7 */ /* 0x0011e6000800003f */
[----:B------:R-:W-:-:S06]  /*b120*/  UISETP.NE.AND UP0, UPT, UR4, 0x2, UPT ;  /* 0x000000020400788c */ /* 0x000fcc000bf05270 */
[----:B------:R-:W-:-:S13]  /*b130*/  PLOP3.LUT P0, PT, PT, PT, UP0, 0x80, 0x0 ;  /* 0x000000000000781c */ /* 0x000fda0003f0f008 */
[----:B0-----:R-:W-:Y:S05]  /*b140*/  @P0 BRA `(.L_x_290) ;  /* 0x0000000000040947 */ /* 0x001fea0003800000 */
[----:B------:R-:W-:Y:S01]  /*b150*/  BPT.TRAP 0x1 ;  /* 0x000000040000795c */ /* 0x000fe20000300000 */
.L_x_290:
[C---:B------:R-:W-:Y:S01]  /*b160*/  R2UR UR8, R5.reuse ;  /* 0x00000000050872ca */ /* 0x040fe200000e0000 */
[C-C-:B-1----:R-:W-:Y:S01]  /*b170*/  IMAD R6, R5.reuse, 0x4000, R14.reuse ;  /* 0x0000400005067824 */ /* 0x142fe200078e020e */
[----:B------:R-:W-:Y:S01]  /*b180*/  R2UR UR9, R14 ;  /* 0x000000000e0972ca */ /* 0x000fe200000e0000 */
[----:B------:R-:W-:Y:S01]  /*b190*/  IMAD R14, R5, 0x800, R14 ;  /* 0x00000800050e7824 */ /* 0x000fe200078e020e */
[----:B------:R-:W-:Y:S01]  /*b1a0*/  R2UR UR25, R15 ;  /* 0x000000000f1972ca */ /* 0x000fe200000e0000 */
[----:B------:R-:W-:Y:S01]  /*b1b0*/  VIADD R18, R18, 0xffffffff ;  /* 0xffffffff12127836 */ /* 0x000fe20000000000 */
[----:B------:R-:W-:Y:S01]  /*b1c0*/  R2UR UR24, R6 ;  /* 0x00000000061872ca */ /* 0x000fe200000e0000 */
[----:B------:R-:W-:Y:S01]  /*b1d0*/  UIADD3 UR14, UP0, UR36, 0xf0, URZ ;  /* 0x000000f0240e7890 */ /* 0x000fe2000ff1e03f */
[----:B------:R-:W-:Y:S01]  /*b1e0*/  R2UR UR16, R14 ;  /* 0x000000000e1072ca */ /* 0x000fe200000e0000 */
[----:B------:R-:W-:Y:S01]  /*b1f0*/  UIADD3 UR22, UP1, UR36, 0x1f0, URZ ;  /* 0x000001f024167890 */ /* 0x000fe2000ff3e03f */
[----:B------:R-:W-:Y:S01]  /*b200*/  R2UR UR28, R8 ;  /* 0x00000000081c72ca */ /* 0x000fe200000e0000 */
[----:B------:R-:W-:Y:S01]  /*b210*/  UIADD3 UR38, UP2, UR36, 0x2f0, URZ ;  /* 0x000002f024267890 */ /* 0x000fe2000ff5e03f */
[----:B------:R-:W-:Y:S01]  /*b220*/  R2UR UR27, R9 ;  /* 0x00000000091b72ca */ /* 0x000fe200000e0000 */
[----:B------:R-:W-:Y:S01]  /*b230*/  ULEA UR8, UR8, UR29, 0xd ;  /* 0x0000001d08087291 */ /* 0x000fe2000f8e683f */
[----:B------:R-:W-:Y:S01]  /*b240*/  R2UR UR26, R17 ;  /* 0x00000000111a72ca */ /* 0x000fe200000e0000 */
[----:B------:R-:W-:Y:S01]  /*b250*/  UIADD3.X UR15, URZ, UR37, URZ, UP0, !UPT ;  /* 0x000000253f0f7290 */ /* 0x000fe200087fe43f */
[----:B------:R-:W-:Y:S01]  /*b260*/  R2UR UR19, R19 ;  /* 0x00000000131372ca */ /* 0x000fe200000e0000 */
[----:B------:R-:W-:Y:S01]  /*b270*/  ULEA UR8, UR8, UR9, 0x1 ;  /* 0x0000000908087291 */ /* 0x000fe2000f8e083f */
[----:B------:R-:W-:Y:S01]  /*b280*/  R2UR UR10, R16 ;  /* 0x00000000100a72ca */ /* 0x000fe200000e0000 */
[----:B------:R-:W-:Y:S01]  /*b290*/  UIADD3 UR24, UR24, 0x180, URZ ;  /* 0x0000018018187890 */ /* 0x000fe2000fffe03f */
[----:B------:R-:W-:Y:S01]  /*b2a0*/  R2UR UR11, R13 ;  /* 0x000000000d0b72ca */ /* 0x000fe200000e0000 */
[----:B------:R-:W-:Y:S01]  /*b2b0*/  UIADD3.X UR23, URZ, UR37, URZ, UP1, !UPT ;  /* 0x000000253f177290 */ /* 0x000fe20008ffe43f */
[----:B------:R-:W-:Y:S01]  /*b2c0*/  ISETP.GT.AND P1, PT, R18, 0x1, PT ;  /* 0x000000011200780c */ /* 0x000fe20003f24270 */
[----:B------:R-:W-:Y:S01]  /*b2d0*/  UIADD3 UR16, UR16, 0x30180, URZ ;  /* 0x0003018010107890 */ /* 0x000fe2000fffe03f */
[----:B------:R-:W-:Y:S01]  /*b2e0*/  VIADD R5, R5, 0x1 ;  /* 0x0000000105057836 */ /* 0x000fe20000000000 */
[----:B------:R-:W-:Y:S01]  /*b2f0*/  UIADD3.X UR39, URZ, UR37, URZ, UP2, !UPT ;  /* 0x000000253f277290 */ /* 0x000fe200097fe43f */
[----:B------:R-:W-:Y:S01]  /*b300*/  VIADD R19, R19, 0x1 ;  /* 0x0000000113137836 */ /* 0x000fe20000000000 */
[----:B------:R-:W-:Y:S01]  /*b310*/  UIADD3 UR8, UR8, 0x18180, URZ ;  /* 0x0001818008087890 */ /* 0x000fe2000fffe03f */
[----:B------:R-:W-:Y:S01]  /*b320*/  VIADD R17, R17, 0x20 ;  /* 0x0000002011117836 */ /* 0x000fe20000000000 */
[C---:B------:R-:W-:Y:S01]  /*b330*/  ISETP.NE.AND P0, PT, R5.reuse, 0x6, PT ;  /* 0x000000060500780c */ /* 0x040fe20003f05270 */
[----:B------:R-:W-:Y:S01]  /*b340*/  UMOV UR4, 0x0 ;  /* 0x0000000000047882 */ /* 0x000fe20000000000 */
[----:B------:R-:W-:Y:S01]  /*b350*/  UMOV UR5, 0x10000000 ;  /* 0x1000000000057882 */ /* 0x000fe20000000000 */
[----:B------:R-:W-:Y:S01]  /*b360*/  UMOV UR17, UR25 ;  /* 0x0000001900117c82 */ /* 0x000fe20008000000 */
[----:B------:R-:W-:Y:S01]  /*b370*/  UMOV UR20, UR28 ;  /* 0x0000001c00147c82 */ /* 0x000fe20008000000 */
[----:B------:R-:W-:Y:S01]  /*b380*/  UMOV UR18, UR27 ;  /* 0x0000001b00127c82 */ /* 0x000fe20008000000 */
[----:B------:R0:W-:Y:S01]  /*b390*/  UTMALDG.3D [UR24], [UR14], desc[UR4] ;  /* 0x000004180e0075b4 */ /* 0x0001e20008011000 */
[----:B------:R-:W-:Y:S01]  /*b3a0*/  UMOV UR40, 0x30000 ;  /* 0x0003000000287882 */ /* 0x000fe20000000000 */
[----:B------:R-:W-:Y:S01]  /*b3b0*/  UMOV UR9, UR25 ;  /* 0x0000001900097c82 */ /* 0x000fe20008000000 */
[----:B------:R-:W-:Y:S01]  /*b3c0*/  UMOV UR12, UR28 ;  /* 0x0000001c000c7c82 */ /* 0x000fe20008000000 */
[----:B------:R-:W-:Y:S01]  /*b3d0*/  SEL R7, RZ, 0x1, P0 ;  /* 0x00000001ff077807 */ /* 0x000fe20000000000 */
[----:B------:R-:W-:Y:S01]  /*b3e0*/  VIADD R16, R16, 0x40 ;  /* 0x0000004010107836 */ /* 0x000fe20000000000 */
[----:B------:R-:W-:Y:S01]  /*b3f0*/  SEL R5, R5, RZ, P0 ;  /* 0x000000ff05057207 */ /* 0x000fe20000000000 */
[----:B------:R0:W-:Y:S01]  /*b400*/  UTMALDG.3D [UR16], [UR22], desc[UR4] ;  /* 0x00000410160075b4 */ /* 0x0001e20008011000 */
[----:B------:R-:W-:Y:S01]  /*b410*/  LOP3.LUT R4, R4, R7, RZ, 0x3c, !PT ;  /* 0x0000000704047212 */ /* 0x000fe200078e3cff */
[----:B------:R0:W-:Y:S02]  /*b420*/  UTMALDG.3D.MULTICAST [UR8], [UR38], UR40, desc[UR4] ;  /* 0x00000408260073b4 */ /* 0x0001e40008011828 */
[----:B0-----:R-:W-:Y:S05]  /*b430*/  @P1 BRA `(.L_x_291) ;  /* 0xfffffffc000c1947 */ /* 0x001fea000383ffff */
.L_x_288:
[----:B------:R-:W-:Y:S05]  /*b440*/  BSYNC B1 ;  /* 0x0000000000017941 */ /* 0x000fea0003800000 */
.L_x_287:
[----:B------:R-:W-:Y:S01]  /*b450*/  LOP3.LUT P1, RZ, R12, 0xff, RZ, 0xc0, !PT ;  /* 0x000000ff0cff7812 */ /* 0x000fe2000782c0ff */
[----:B------:R-:W-:Y:S01]  /*b460*/  VIADD R6, R11, UR30 ;  /* 0x0000001e0b067c36 */ /* 0x000fe20008000000 */
[----:B------:R-:W-:Y:S01]  /*b470*/  ULDC.64 UR4, c[0x0][0x750] ;  /* 0x0001d40000047ab9 */ /* 0x000fe20000000a00 */
[----:B------:R-:W-:Y:S01]  /*b480*/  IMAD.U32 R8, RZ, RZ, UR30 ;  /* 0x0000001eff087e24 */ /* 0x000fe2000f8e00ff */
[----:B------:R-:W-:Y:S01]  /*b490*/  UISETP.GE.U32.AND UP0, UPT, UR30, 0x6, UPT ;  /* 0x000000061e00788c */ /* 0x000fe2000bf06070 */
[----:B------:R-:W-:Y:S01]  /*b4a0*/  BSSY B1, `(.L_x_292) ;  /* 0x000006a000017945 */ /* 0x000fe20003800000 */
[----:B------:R-:W-:Y:S02]  /*b4b0*/  ISETP.GT.U32.AND P0, PT, R6, 0x5, PT ;  /* 0x000000050600780c */ /* 0x000fe40003f04070 */
[----:B------:R-:W-:Y:S02]  /*b4c0*/  PRMT R12, RZ, 0x7610, R12 ;  /* 0x00007610ff0c7816 */ /* 0x000fe4000000000c */
[----:B------:R-:W-:Y:S01]  /*b4d0*/  ISETP.LT.U32.AND P0, PT, R8, 0x6, P0 ;  /* 0x000000060800780c */ /* 0x000fe20000701070 */
[----:B------:R-:W-:Y:S01]  /*b4e0*/  IMAD.MOV.U32 R8, RZ, RZ, -0x1 ;  /* 0xffffffffff087424 */ /* 0x000fe200078e00ff */
[----:B------:R-:W-:Y:S01]  /*b4f0*/  PLOP3.LUT P2, PT, PT, PT, UP0, 0x80, 0x0 ;  /* 0x000000000000781c */ /* 0x000fe20003f4f008 */
[----:B------:R-:W0:Y:S01]  /*b500*/  @P1 S2R R5, SR_CgaCtaId ;  /* 0x0000000000051919 */ /* 0x000e220000008800 */
[----:B------:R-:W-:-:S04]  /*b510*/  @P1 MOV R4, 0x400 ;  /* 0x0000040000041802 */ /* 0x000fc80000000f00 */
[----:B0-----:R-:W-:Y:S01]  /*b520*/  @P1 LEA R7, R5, R4, 0x18 ;  /* 0x0000000405071211 */ /* 0x001fe200078ec0ff */
[----:B------:R-:W-:-:S03]  /*b530*/  IMAD.WIDE.U32 R4, R6, -0x55555555, RZ ;  /* 0xaaaaaaab06047825 */ /* 0x000fc600078e00ff */
[----:B------:R0:W-:Y:S01]  /*b540*/  @P1 SYNCS.ARRIVE.TRANS64.A1T0 RZ, [R7+URZ+0x78], RZ ;  /* 0x000078ff07ff19a7 */ /* 0x0001e2000810003f */
[----:B------:R-:W-:Y:S02]  /*b550*/  IADD3 R2, P1, R2, UR34, RZ ;  /* 0x0000002202027c10 */ /* 0x000fe4000ff3e0ff */
[----:B------:R-:W-:Y:S02]  /*b560*/  PRMT R4, RZ, 0x7610, R4 ;  /* 0x00007610ff047816 */ /* 0x000fe40000000004 */
[----:B------:R-:W-:Y:S02]  /*b570*/  IADD3.X R3, R3, UR32, RZ, P1, !PT ;  /* 0x0000002003037c10 */ /* 0x000fe40008ffe4ff */
[----:B0-----:R-:W-:Y:S02]  /*b580*/  SHF.R.U32.HI R7, RZ, 0x2, R5 ;  /* 0x00000002ff077819 */ /* 0x001fe40000011605 */
[----:B------:R-:W-:Y:S02]  /*b590*/  SEL R5, RZ, 0x1, !P0 ;  /* 0x00000001ff057807 */ /* 0x000fe40004000000 */
[----:B------:R-:W-:Y:S01]  /*b5a0*/  ISETP.GE.U32.AND P0, PT, R2, UR4, PT ;  /* 0x0000000402007c0c */ /* 0x000fe2000bf06070 */
[----:B------:R-:W-:Y:S01]  /*b5b0*/  IMAD R11, R7, -0x6, R6 ;  /* 0xfffffffa070b7824 */ /* 0x000fe200078e0206 */
[----:B------:R-:W-:Y:S01]  /*b5c0*/  LOP3.LUT R10, R10, R5, RZ, 0x3c, !PT ;  /* 0x000000050a0a7212 */ /* 0x000fe200078e3cff */
[----:B------:R-:W-:Y:S01]  /*b5d0*/  IMAD.MOV.U32 R5, RZ, RZ, -0x1 ;  /* 0xffffffffff057424 */ /* 0x000fe200078e00ff */
[----:B------:R-:W-:Y:S01]  /*b5e0*/  ISETP.GE.U32.AND.EX P0, PT, R3, UR5, PT, P0 ;  /* 0x0000000503007c0c */ /* 0x000fe2000bf06100 */
[----:B------:R-:W-:Y:S01]  /*b5f0*/  IMAD.MOV.U32 R6, RZ, RZ, -0x1 ;  /* 0xffffffffff067424 */ /* 0x000fe200078e00ff */
[----:B------:R-:W-:-:S11]  /*b600*/  @P2 LOP3.LUT R10, R10, 0x1, R7, 0x78, !PT ;  /* 0x000000010a0a2812 */ /* 0x000fd600078e7807 */
[----:B------:R-:W-:Y:S05]  /*b610*/  @P0 BRA `(.L_x_293) ;  /* 0x0000000400480947 */ /* 0x000fea0003800000 */
[----:B------:R-:W-:Y:S01]  /*b620*/  ULDC.64 UR4, c[0x0][0x728] ;  /* 0x0001ca0000047ab9 */ /* 0x000fe20000000a00 */
[----:B------:R-:W0:Y:S01]  /*b630*/  S2R R14, SR_CTAID.X ;  /* 0x00000000000e7919 */ /* 0x000e220000002500 */
[----:B------:R-:W-:Y:S01]  /*b640*/  ISETP.NE.U32.AND P0, PT, RZ, UR4, PT ;  /* 0x00000004ff007c0c */ /* 0x000fe2000bf05070 */
[----:B------:R-:W-:Y:S01]  /*b650*/  ULDC UR9, c[0x0][0x730] ;  /* 0x0001cc0000097ab9 */ /* 0x000fe20000000800 */
[----:B------:R-:W-:Y:S01]  /*b660*/  IMAD.MOV.U32 R4, RZ, RZ, R2 ;  /* 0x000000ffff047224 */ /* 0x000fe200078e0002 */
[----:B------:R-:W1:Y:S01]  /*b670*/  S2R R13, SR_CTAID.Y ;  /* 0x00000000000d7919 */ /* 0x000e620000002600 */
[----:B------:R-:W-:Y:S01]  /*b680*/  ISETP.NE.AND.EX P0, PT, RZ, UR5, PT, P0 ;  /* 0x00000005ff007c0c */ /* 0x000fe2000bf05300 */
[----:B------:R-:W-:-:S12]  /*b690*/  IMAD.MOV.U32 R5, RZ, RZ, R3 ;  /* 0x000000ffff057224 */ /* 0x000fd800078e0003 */
[----:B------:R-:W-:Y:S05]  /*b6a0*/  @!P0 BRA `(.L_x_294) ;  /* 0x0000000000288947 */ /* 0x000fea0003800000 */
[----:B------:R-:W-:Y:S02]  /*b6b0*/  ULDC UR8, c[0x0][0x734] ;  /* 0x0001cd0000087ab9 */ /* 0x000fe40000000800 */
[----:B------:R-:W-:-:S05]  /*b6c0*/  IADD3 R9, P0, R2, UR8, RZ ;  /* 0x0000000802097c10 */ /* 0x000fca000ff1e0ff */
[----:B------:R-:W-:-:S04]  /*b6d0*/  IMAD.X R15, RZ, RZ, R3, P0 ;  /* 0x000000ffff0f7224 */ /* 0x000fc800000e0603 */
[----:B------:R-:W-:-:S04]  /*b6e0*/  IMAD.WIDE.U32 R6, R15, UR4, RZ ;  /* 0x000000040f067c25 */ /* 0x000fc8000f8e00ff */
[----:B------:R-:W-:-:S04]  /*b6f0*/  IMAD.WIDE.U32 R6, P0, R9, UR5, R6 ;  /* 0x0000000509067c25 */ /* 0x000fc8000f800006 */
[----:B------:R-:W-:-:S04]  /*b700*/  IMAD.WIDE.U32 R8, R9, UR4, RZ ;  /* 0x0000000409087c25 */ /* 0x000fc8000f8e00ff */
[----:B------:R-:W-:Y:S01]  /*b710*/  IMAD.X R5, RZ, RZ, RZ, P0 ;  /* 0x000000ffff057224 */ /* 0x000fe200000e06ff */
[----:B------:R-:W-:Y:S01]  /*b720*/  IADD3 RZ, P0, R9, R6, RZ ;  /* 0x0000000609ff7210 */ /* 0x000fe20007f1e0ff */
[----:B------:R-:W-:-:S04]  /*b730*/  IMAD.MOV.U32 R4, RZ, RZ, R7 ;  /* 0x000000ffff047224 */ /* 0x000fc800078e0007 */
[----:B------:R-:W-:-:S08]  /*b740*/  IMAD.WIDE.U32.X R4, R15, UR5, R4, P0 ;  /* 0x000000050f047c25 */ /* 0x000fd000080e0404 */
.L_x_294:
[--C-:B------:R-:W-:Y:S01]  /*b750*/  SHF.R.U64 R8, R4, UR9, R5.reuse ;  /* 0x0000000904087c19 */ /* 0x100fe20008001205 */
[----:B------:R-:W-:Y:S01]  /*b760*/  ULDC.64 UR4, c[0x0][0x720] ;  /* 0x0001c80000047ab9 */ /* 0x000fe20000000a00 */
[----:B------:R-:W-:Y:S01]  /*b770*/  SHF.R.U32.HI R4, RZ, UR9, R5 ;  /* 0x00000009ff047c19 */ /* 0x000fe20008011605 */
[----:B------:R-:W2:Y:S01]  /*b780*/  LDC R19, c[0x0][0x144] ;  /* 0x00005100ff137b82 */ /* 0x000ea20000000800 */
[----:B------:R-:W-:Y:S01]  /*b790*/  IADD3 R7, P0, RZ, -R8, RZ ;  /* 0x80000008ff077210 */ /* 0x000fe20007f1e0ff */
[----:B------:R-:W-:Y:S01]  /*b7a0*/  ULDC.64 UR10, c[0x0][0x740] ;  /* 0x0001d000000a7ab9 */ /* 0x000fe20000000a00 */
[----:B0-----:R-:W-:Y:S01]  /*b7b0*/  I2FP.F32.U32 R9, R14 ;  /* 0x0000000e00097245 */ /* 0x001fe20000201000 */
[----:B------:R-:W-:Y:S02]  /*b7c0*/  ULDC UR8, c[0x0][0x708] ;  /* 0x0001c20000087ab9 */ /* 0x000fe40000000800 */
[----:B------:R-:W-:Y:S01]  /*b7d0*/  IMAD.X R4, RZ, RZ, ~R4, P0 ;  /* 0x000000ffff047224 */ /* 0x000fe200000e0e04 */
[----:B------:R-:W-:Y:S01]  /*b7e0*/  ISETP.NE.U32.AND P0, PT, RZ, UR10, PT ;  /* 0x0000000aff007c0c */ /* 0x000fe2000bf05070 */
[----:B------:R-:W0:Y:S02]  /*b7f0*/  LDC R16, c[0x0][0x148] ;  /* 0x00005200ff107b82 */ /* 0x000e240000000800 */
[----:B------:R-:W-:Y:S01]  /*b800*/  IMAD R6, R4, UR4, RZ ;  /* 0x0000000404067c24 */ /* 0x000fe2000f8e02ff */
[----:B------:R-:W-:Y:S01]  /*b810*/  ISETP.NE.AND.EX P0, PT, RZ, UR11, PT, P0 ;  /* 0x0000000bff007c0c */ /* 0x000fe2000bf05300 */
[----:B------:R-:W-:Y:S01]  /*b820*/  IMAD.WIDE.U32 R4, R7, UR4, R2 ;  /* 0x0000000407047c25 */ /* 0x000fe2000f8e0002 */
[----:B------:R-:W-:-:S03]  /*b830*/  ULDC UR4, c[0x0][0x150] ;  /* 0x0000540000047ab9 */ /* 0x000fc60000000800 */
[----:B------:R-:W-:Y:S02]  /*b840*/  IMAD R7, R7, UR5, R6 ;  /* 0x0000000507077c24 */ /* 0x000fe4000f8e0206 */
[----:B------:R-:W-:Y:S01]  /*b850*/  FMUL R6, R9, UR4 ;  /* 0x0000000409067c20 */ /* 0x000fe20008400000 */
[----:B------:R-:W-:Y:S01]  /*b860*/  ULDC UR4, c[0x0][0x718] ;  /* 0x0001c60000047ab9 */ /* 0x000fe20000000800 */
[----:B------:R-:W-:Y:S01]  /*b870*/  ULDC UR5, c[0x0][0x154] ;  /* 0x0000550000057ab9 */ /* 0x000fe20000000800 */
[----:B------:R-:W-:-:S03]  /*b880*/  IMAD.IADD R5, R5, 0x1, R7 ;  /* 0x0000000105057824 */ /* 0x000fc600078e0207 */
[----:B------:R-:W3:Y:S02]  /*b890*/  F2I.U32.TRUNC.NTZ R6, R6 ;  /* 0x0000000600067305 */ /* 0x000ee4000020f000 */
[----:B------:R-:W-:Y:S02]  /*b8a0*/  SHF.R.U64 R9, R4, UR4, R5 ;  /* 0x0000000404097c19 */ /* 0x000fe40008001205 */
[----:B-1----:R-:W-:-:S05]  /*b8b0*/  I2FP.F32.U32 R4, R13 ;  /* 0x0000000d00047245 */ /* 0x002fca0000201000 */
[----:B------:R-:W-:Y:S01]  /*b8c0*/  FMUL R7, R4, UR5 ;  /* 0x0000000504077c20 */ /* 0x000fe20008400000 */
[----:B------:R-:W-:Y:S01]  /*b8d0*/  SHF.R.U32.HI R4, RZ, UR4, R5 ;  /* 0x00000004ff047c19 */ /* 0x000fe20008011605 */
[----:B------:R-:W-:Y:S02]  /*b8e0*/  ULDC UR4, c[0x0][0x758] ;  /* 0x0001d60000047ab9 */ /* 0x000fe40000000800 */
[----:B------:R1:W4:Y:S01]  /*b8f0*/  F2I.U32.TRUNC.NTZ R20, R7 ;  /* 0x0000000700147305 */ /* 0x000322000020f000 */
[----:B------:R-:W-:Y:S01]  /*b900*/  SHF.R.U64 R18, R9, UR8, R4 ;  /* 0x0000000809127c19 */ /* 0x000fe20008001204 */
[----:B---3--:R-:W-:Y:S01]  /*b910*/  IMAD.MOV R6, RZ, RZ, -R6 ;  /* 0x000000ffff067224 */ /* 0x008fe200078e0a06 */
[----:B------:R-:W-:-:S03]  /*b920*/  SHF.R.U32.HI R5, RZ, UR8, R4 ;  /* 0x00000008ff057c19 */ /* 0x000fc60008011604 */
[----:B--2---:R-:W-:Y:S01]  /*b930*/  IMAD R22, R19, R6, R14 ;  /* 0x0000000613167224 */ /* 0x004fe200078e020e */
[--C-:B------:R-:W-:Y:S02]  /*b940*/  SHF.R.U64 R15, R18, UR4, R5.reuse ;  /* 0x00000004120f7c19 */ /* 0x100fe40008001205 */
[----:B------:R-:W-:-:S03]  /*b950*/  SHF.R.U32.HI R17, RZ, UR4, R5 ;  /* 0x00000004ff117c19 */ /* 0x000fc60008011605 */
[----:B------:R-:W-:Y:S02]  /*b960*/  IMAD.MOV.U32 R4, RZ, RZ, R15 ;  /* 0x000000ffff047224 */ /* 0x000fe400078e000f */
[----:B------:R-:W-:Y:S01]  /*b970*/  IMAD.MOV.U32 R5, RZ, RZ, R17 ;  /* 0x000000ffff057224 */ /* 0x000fe200078e0011 */
[----:B01--4-:R-:W-:Y:S06]  /*b980*/  @!P0 BRA `(.L_x_295) ;  /* 0x0000000000288947 */ /* 0x013fec0003800000 */
[----:B------:R-:W-:Y:S02]  /*b990*/  ULDC UR4, c[0x0][0x74c] ;  /* 0x0001d30000047ab9 */ /* 0x000fe40000000800 */
[----:B------:R-:W-:-:S05]  /*b9a0*/  IADD3 R5, P0, R15, UR4, RZ ;  /* 0x000000040f057c10 */ /* 0x000fca000ff1e0ff */
[----:B------:R-:W-:-:S04]  /*b9b0*/  IMAD.X R17, RZ, RZ, R17, P0 ;  /* 0x000000ffff117224 */ /* 0x000fc800000e0611 */
[----:B------:R-:W-:-:S04]  /*b9c0*/  IMAD.WIDE.U32 R6, R17, UR10, RZ ;  /* 0x0000000a11067c25 */ /* 0x000fc8000f8e00ff */
[----:B------:R-:W-:-:S04]  /*b9d0*/  IMAD.WIDE.U32 R6, P0, R5, UR11, R6 ;  /* 0x0000000b05067c25 */ /* 0x000fc8000f800006 */
[----:B------:R-:W-:-:S04]  /*b9e0*/  IMAD.WIDE.U32 R4, R5, UR10, RZ ;  /* 0x0000000a05047c25 */ /* 0x000fc8000f8e00ff */
[----:B------:R-:W-:Y:S01]  /*b9f0*/  IMAD.MOV.U32 R4, RZ, RZ, R7 ;  /* 0x000000ffff047224 */ /* 0x000fe200078e0007 */
[----:B------:R-:W-:Y:S01]  /*ba00*/  IADD3 RZ, P1, R5, R6, RZ ;  /* 0x0000000605ff7210 */ /* 0x000fe20007f3e0ff */
[----:B------:R-:W-:-:S04]  /*ba10*/  IMAD.X R5, RZ, RZ, RZ, P0 ;  /* 0x000000ffff057224 */ /* 0x000fc800000e06ff */
[----:B------:R-:W-:-:S08]  /*ba20*/  IMAD.WIDE.U32.X R4, R17, UR11, R4, P1 ;  /* 0x0000000b11047c25 */ /* 0x000fd000088e0404 */
.L_x_295:
[----:B------:R-:W-:Y:S01]  /*ba30*/  ULDC UR4, c[0x0][0x748] ;  /* 0x0001d20000047ab9 */ /* 0x000fe20000000800 */
[----:B------:R-:W-:Y:S01]  /*ba40*/  IMAD.MOV R20, RZ, RZ, -R20 ;  /* 0x000000ffff147224 */ /* 0x000fe200078e0a14 */
[----:B------:R-:W-:Y:S01]  /*ba50*/  SHF.R.U64 R5, R4, UR4, R5 ;  /* 0x0000000404057c19 */ /* 0x000fe20008001205 */
[----:B------:R-:W-:Y:S01]  /*ba60*/  ULDC UR4, c[0x0][0x738] ;  /* 0x0001ce0000047ab9 */ /* 0x000fe20000000800 */
[----:B------:R-:W-:Y:S01]  /*ba70*/  LOP3.LUT R4, R18, UR31, RZ, 0xc0, !PT ;  /* 0x0000001f12047c12 */ /* 0x000fe2000f8ec0ff */
[----:B------:R-:W-:Y:S01]  /*ba80*/  @P3 IMAD R22, R16, R20, R13 ;  /* 0x0000001410163224 */ /* 0x000fe200078e020d */
[----:B------:R-:W-:Y:S01]  /*ba90*/  LOP3.LUT R14, R9, UR7, RZ, 0xc0, !PT ;  /* 0x00000007090e7c12 */ /* 0x000fe2000f8ec0ff */
[----:B------:R-:W-:Y:S01]  /*baa0*/  IMAD.MOV R6, RZ, RZ, -R5 ;  /* 0x000000ffff067224 */ /* 0x000fe200078e0a05 */
[----:B------:R-:W-:Y:S01]  /*bab0*/  ULDC UR5, c[0x0][0x710] ;  /* 0x0001c40000057ab9 */ /* 0x000fe20000000800 */
[----:B------:R-:W-:Y:S02]  /*bac0*/  IMAD R5, R5, UR13, R4 ;  /* 0x0000000d05057c24 */ /* 0x000fe4000f8e0204 */
[----:B------:R-:W-:Y:S01]  /*bad0*/  IMAD R15, R6, UR4, R15 ;  /* 0x00000004060f7c24 */ /* 0x000fe2000f8e020f */
[----:B------:R-:W-:Y:S01]  /*bae0*/  ULDC UR4, c[0x0][0x700] ;  /* 0x0001c00000047ab9 */ /* 0x000fe20000000800 */
[----:B------:R-:W-:-:S02]  /*baf0*/  IMAD R5, R5, UR5, R22 ;  /* 0x0000000505057c24 */ /* 0x000fc4000f8e0216 */
[----:B------:R-:W-:Y:S02]  /*bb00*/  IMAD R14, R15, UR4, R14 ;  /* 0x000000040f0e7c24 */ /* 0x000fe4000f8e020e */
[----:B------:R-:W-:-:S03]  /*bb10*/  IMAD.MOV.U32 R4, RZ, RZ, 0x1 ;  /* 0x00000001ff047424 */ /* 0x000fc600078e00ff */
[----:B------:R-:W-:Y:S02]  /*bb20*/  SEL R6, R14, R5, !P3 ;  /* 0x000000050e067207 */ /* 0x000fe40005800000 */
[----:B------:R-:W-:-:S07]  /*bb30*/  SEL R5, R5, R14, !P3 ;  /* 0x0000000e05057207 */ /* 0x000fce0005800000 */
.L_x_293:
[----:B------:R-:W-:Y:S05]  /*bb40*/  BSYNC B1 ;  /* 0x0000000000017941 */ /* 0x000fea0003800000 */
.L_x_292:
[----:B------:R-:W-:-:S13]  /*bb50*/  LOP3.LUT P0, RZ, R4, 0xff, RZ, 0xc0, !PT ;  /* 0x000000ff04ff7812 */ /* 0x000fda000780c0ff */
[----:B------:R-:W-:Y:S05]  /*bb60*/  @P0 BRA `(.L_x_296) ;  /* 0xfffffff400080947 */ /* 0x000fea000383ffff */
[----:B------:R-:W-:Y:S05]  /*bb70*/  BSYNC B0 ;  /* 0x0000000000007941 */ /* 0x000fea0003800000 */
.L_x_285:
[----:B------:R-:W-:-:S03]  /*bb80*/  UMOV UR4, 0xffffffff ;  /* 0xffffffff00047882 */ /* 0x000fc60000000000 */
[----:B------:R-:W-:Y:S05]  /*bb90*/  BRA.DIV UR4, `(.L_x_297) ;  /* 0x0000000604507947 */ /* 0x000fea000b800000 */
[----:B------:R-:W-:-:S13]  /*bba0*/  ELECT P0, URZ, PT ;  /* 0x00000000003f782f */ /* 0x000fda0003800000 */
.L_x_313:
[----:B------:R-:W-:Y:S04]  /*bbb0*/  BSSY B0, `(.L_x_298) ;  /* 0x000003e000007945 */ /* 0x000fe80003800000 */
[----:B------:R-:W-:Y:S05]  /*bbc0*/  @!P0 BRA `(.L_x_299) ;  /* 0x0000000000f08947 */ /* 0x000fea0003800000 */
[----:B------:R-:W-:-:S04]  /*bbd0*/  ULOP3.LUT UR4, UR6, 0x2, URZ, 0xfc, !UPT ;  /* 0x0000000206047892 */ /* 0x000fc8000f8efc3f */
[----:B------:R-:W-:-:S06]  /*bbe0*/  UISETP.NE.AND UP0, UPT, UR4, 0x3, UPT ;  /* 0x000000030400788c */ /* 0x000fcc000bf05270 */
[----:B------:R-:W-:-:S13]  /*bbf0*/  PLOP3.LUT P0, PT, PT, PT, UP0, 0x80, 0x0 ;  /* 0x000000000000781c */ /* 0x000fda0003f0f008 */
[----:B------:R-:W-:Y:S05]  /*bc00*/  @!P0 BRA `(.L_x_300) ;  /* 0x0000000000048947 */ /* 0x000fea0003800000 */
[----:B------:R-:W-:Y:S01]  /*bc10*/  BPT.TRAP 0x1 ;  /* 0x000000040000795c */ /* 0x000fe20000300000 */
.L_x_300:
[----:B------:R-:W0:Y:S01]  /*bc20*/  S2R R3, SR_CgaCtaId ;  /* 0x0000000000037919 */ /* 0x000e220000008800 */
[----:B------:R-:W-:Y:S02]  /*bc30*/  MOV R0, 0x400 ;  /* 0x0000040000007802 */ /* 0x000fe40000000f00 */
[----:B------:R-:W-:Y:S02]  /*bc40*/  SHF.L.U32 R2, R10, 0x1f, RZ ;  /* 0x0000001f0a027819 */ /* 0x000fe400000006ff */
[----:B0-----:R-:W-:-:S05]  /*bc50*/  LEA R0, R3, R0, 0x18 ;  /* 0x0000000003007211 */ /* 0x001fca00078ec0ff */
[----:B------:R-:W-:-:S04]  /*bc60*/  VIADD R0, R0, 0x30 ;  /* 0x0000003000007836 */ /* 0x000fc80000000000 */
[C---:B------:R-:W-:Y:S02]  /*bc70*/  IMAD R5, R11.reuse, 0x8, R0 ;  /* 0x000000080b057824 */ /* 0x040fe400078e0200 */
[----:B------:R-:W-:Y:S02]  /*bc80*/  VIADD R11, R11, 0x1 ;  /* 0x000000010b0b7836 */ /* 0x000fe40000000000 */
[----:B------:R-:W0:Y:S03]  /*bc90*/  SYNCS.PHASECHK.TRANS64.TRYWAIT P0, [R5+URZ], R2 ;  /* 0x00000002050075a7 */ /* 0x000e26000800017f */
[----:B------:R-:W-:-:S04]  /*bca0*/  ISETP.NE.AND P1, PT, R11, 0x6, PT ;  /* 0x000000060b00780c */ /* 0x000fc80003f25270 */
[----:B------:R-:W-:Y:S02]  /*bcb0*/  SEL R3, RZ, 0x1, P1 ;  /* 0x00000001ff037807 */ /* 0x000fe40000800000 */
[----:B------:R-:W-:Y:S02]  /*bcc0*/  SEL R11, R11, RZ, P1 ;  /* 0x000000ff0b0b7207 */ /* 0x000fe40000800000 */
[----:B------:R-:W-:-:S03]  /*bcd0*/  LOP3.LUT R10, R10, R3, RZ, 0x3c, !PT ;  /* 0x000000030a0a7212 */ /* 0x000fc600078e3cff */
[----:B------:R-:W-:Y:S01]  /*bce0*/  IMAD R7, R11, 0x8, R0 ;  /* 0x000000080b077824 */ /* 0x000fe200078e0200 */
[----:B------:R-:W-:Y:S01]  /*bcf0*/  SHF.L.U32 R4, R10, 0x1f, RZ ;  /* 0x0000001f0a047819 */ /* 0x000fe200000006ff */
[----:B0-----:R-:W-:Y:S06]  /*bd00*/  @!P0 BRA `(.L_x_301) ;  /* 0x0000000400148947 */ /* 0x001fec0003800000 */
.L_x_314:
[----:B------:R-:W1:Y:S01]  /*bd10*/  SYNCS.PHASECHK.TRANS64.TRYWAIT P0, [R7+URZ], R4 ;  /* 0x00000004070075a7 */ /* 0x000e62000800017f */
[----:B0-----:R-:W-:-:S05]  /*bd20*/  VIADD R2, R11, 0x1 ;  /* 0x000000010b027836 */ /* 0x001fca0000000000 */
[----:B------:R-:W-:-:S04]  /*bd30*/  ISETP.NE.AND P1, PT, R2, 0x6, PT ;  /* 0x000000060200780c */ /* 0x000fc80003f25270 */
[----:B------:R-:W-:Y:S02]  /*bd40*/  SEL R3, RZ, 0x1, P1 ;  /* 0x00000001ff037807 */ /* 0x000fe40000800000 */
[----:B------:R-:W-:Y:S02]  /*bd50*/  SEL R9, R2, RZ, P1 ;  /* 0x000000ff02097207 */ /* 0x000fe40000800000 */
[----:B------:R-:W-:-:S03]  /*bd60*/  LOP3.LUT R10, R10, R3, RZ, 0x3c, !PT ;  /* 0x000000030a0a7212 */ /* 0x000fc600078e3cff */
[----:B------:R-:W-:Y:S01]  /*bd70*/  IMAD R6, R9, 0x8, R0 ;  /* 0x0000000809067824 */ /* 0x000fe200078e0200 */
[----:B------:R-:W-:Y:S01]  /*bd80*/  SHF.L.U32 R5, R10, 0x1f, RZ ;  /* 0x0000001f0a057819 */ /* 0x000fe200000006ff */
[----:B-1----:R-:W-:Y:S06]  /*bd90*/  @!P0 BRA `(.L_x_302) ;  /* 0x0000000400048947 */ /* 0x002fec0003800000 */
.L_x_315:
[----:B------:R-:W1:Y:S01]  /*bda0*/  SYNCS.PHASECHK.TRANS64.TRYWAIT P0, [R6+URZ], R5 ;  /* 0x00000005060075a7 */ /* 0x000e62000800017f */
[----:B------:R-:W-:-:S05]  /*bdb0*/  VIADD R2, R9, 0x1 ;  /* 0x0000000109027836 */ /* 0x000fca0000000000 */
[----:B------:R-:W-:-:S04]  /*bdc0*/  ISETP.NE.AND P1, PT, R2, 0x6, PT ;  /* 0x000000060200780c */ /* 0x000fc80003f25270 */
[----:B------:R-:W-:Y:S02]  /*bdd0*/  SEL R3, RZ, 0x1, P1 ;  /* 0x00000001ff037807 */ /* 0x000fe40000800000 */
[----:B0-----:R-:W-:Y:S02]  /*bde0*/  SEL R7, R2, RZ, P1 ;  /* 0x000000ff02077207 */ /* 0x001fe40000800000 */
[----:B------:R-:W-:-:S03]  /*bdf0*/  LOP3.LUT R10, R10, R3, RZ, 0x3c, !PT ;  /* 0x000000030a0a7212 */ /* 0x000fc600078e3cff */
[----:B------:R-:W-:Y:S01]  /*be00*/  IMAD R9, R7, 0x8, R0 ;  /* 0x0000000807097824 */ /* 0x000fe200078e0200 */
[----:B------:R-:W-:Y:S01]  /*be10*/  SHF.L.U32 R4, R10, 0x1f, RZ ;  /* 0x0000001f0a047819 */ /* 0x000fe200000006ff */
[----:B-1----:R-:W-:Y:S06]  /*be20*/  @!P0 BRA `(.L_x_303) ;  /* 0x0000000000f48947 */ /* 0x002fec0003800000 */
.L_x_316:
[----:B------:R-:W1:Y:S01]  /*be30*/  SYNCS.PHASECHK.TRANS64.TRYWAIT P0, [R9+URZ], R4 ;  /* 0x00000004090075a7 */ /* 0x000e62000800017f */
[----:B------:R-:W-:-:S05]  /*be40*/  VIADD R2, R7, 0x1 ;  /* 0x0000000107027836 */ /* 0x000fca0000000000 */
[----:B------:R-:W-:-:S04]  /*be50*/  ISETP.NE.AND P1, PT, R2, 0x6, PT ;  /* 0x000000060200780c */ /* 0x000fc80003f25270 */
[----:B------:R-:W-:Y:S02]  /*be60*/  SEL R3, RZ, 0x1, P1 ;  /* 0x00000001ff037807 */ /* 0x000fe40000800000 */
[----:B------:R-:W-:Y:S02]  /*be70*/  SEL R7, R2, RZ, P1 ;  /* 0x000000ff02077207 */ /* 0x000fe40000800000 */
[----:B------:R-:W-:-:S03]  /*be80*/  LOP3.LUT R11, R10, R3, RZ, 0x3c, !PT ;  /* 0x000000030a0b7212 */ /* 0x000fc600078e3cff */
[----:B0-----:R-:W-:Y:S01]  /*be90*/  IMAD R6, R7, 0x8, R0 ;  /* 0x0000000807067824 */ /* 0x001fe200078e0200 */
[----:B------:R-:W-:Y:S01]  /*bea0*/  SHF.L.U32 R5, R11, 0x1f, RZ ;  /* 0x0000001f0b057819 */ /* 0x000fe200000006ff */
[----:B-1----:R-:W-:Y:S06]  /*beb0*/  @!P0 BRA `(.L_x_304) ;  /* 0x0000000000e48947 */ /* 0x002fec0003800000 */
.L_x_317:
[----:B------:R-:W1:Y:S01]  /*bec0*/  SYNCS.PHASECHK.TRANS64.TRYWAIT P0, [R6+URZ], R5 ;  /* 0x00000005060075a7 */ /* 0x000e62000800017f */
[----:B------:R-:W-:-:S05]  /*bed0*/  VIADD R2, R7, 0x1 ;  /* 0x0000000107027836 */ /* 0x000fca0000000000 */
[----:B------:R-:W-:-:S04]  /*bee0*/  ISETP.NE.AND P1, PT, R2, 0x6, PT ;  /* 0x000000060200780c */ /* 0x000fc80003f25270 */
[----:B0-----:R-:W-:Y:S02]  /*bef0*/  SEL R4, RZ, 0x1, P1 ;  /* 0x00000001ff047807 */ /* 0x001fe40000800000 */
[----:B------:R-:W-:Y:S02]  /*bf00*/  SEL R3, R2, RZ, P1 ;  /* 0x000000ff02037207 */ /* 0x000fe40000800000 */
[----:B------:R-:W-:Y:S01]  /*bf10*/  LOP3.LUT R4, R11, R4, RZ, 0x3c, !PT ;  /* 0x000000040b047212 */ /* 0x000fe200078e3cff */
[----:B-1----:R-:W-:Y:S06]  /*bf20*/  @!P0 BRA `(.L_x_305) ;  /* 0x0000000000dc8947 */ /* 0x002fec0003800000 */
.L_x_318:
[----:B------:R-:W-:Y:S01]  /*bf30*/  IMAD R3, R3, 0x8, R0 ;  /* 0x0000000803037824 */ /* 0x000fe200078e0200 */
[----:B------:R-:W-:-:S07]  /*bf40*/  SHF.L.U32 R0, R4, 0x1f, RZ ;  /* 0x0000001f04007819 */ /* 0x000fce00000006ff */
.L_x_306:
[----:B-1----:R1:W2:Y:S02]  /*bf50*/  SYNCS.PHASECHK.TRANS64.TRYWAIT P0, [R3+URZ], R0 ;  /* 0x00000000030075a7 */ /* 0x0022a4000800017f */
[----:B--2---:R-:W-:Y:S05]  /*bf60*/  @!P0 NANOSLEEP.SYNCS 0x989680 ;  /* 0x009896800000895d */ /* 0x004fea0003900000 */
[----:B------:R-:W2:Y:S02]  /*bf70*/  @!P0 SYNCS.PHASECHK.TRANS64 P0, [R3+URZ], R0 ;  /* 0x00000000030085a7 */ /* 0x000ea4000800007f */
[----:B--2---:R-:W-:Y:S05]  /*bf80*/  @!P0 BRA `(.L_x_306) ;  /* 0xfffffffc00f08947 */ /* 0x004fea000383ffff */
.L_x_299:
[----:B------:R-:W-:Y:S05]  /*bf90*/  BSYNC B0 ;  /* 0x0000000000007941 */ /* 0x000fea0003800000 */
.L_x_298:
[----:B------:R-:W-:Y:S05]  /*bfa0*/  EXIT ;  /* 0x000000000000794d */ /* 0x000fea0003800000 */
.L_x_21:
[----:B-1----:R-:W-:-:S04]  /*bfb0*/  IMAD.U32 R14, RZ, RZ, UR8 ;  /* 0x00000008ff0e7e24 */ /* 0x002fc8000f8e00ff */
[----:B------:R1:W2:Y:S03]  /*bfc0*/  SYNCS.PHASECHK.TRANS64.TRYWAIT P0, [R14+URZ], R15 ;  /* 0x0000000f0e0075a7 */ /* 0x0002a6000800017f */
[----:B--2---:R-:W-:Y:S05]  /*bfd0*/  @!P0 NANOSLEEP.SYNCS 0x989680 ;  /* 0x009896800000895d */ /* 0x004fea0003900000 */
[----:B------:R-:W2:Y:S02]  /*bfe0*/  @!P0 SYNCS.PHASECHK.TRANS64 P0, [R14+URZ], R15 ;  /* 0x0000000f0e0085a7 */ /* 0x000ea4000800007f */
[----:B--2---:R-:W-:Y:S05]  /*bff0*/  @!P0 BRA `(.L_x_21) ;  /* 0xfffffffc00ec8947 */ /* 0x004fea000383ffff */
[----:B------:R-:W-:Y:S05]  /*c000*/  BRA `(.L_x_20) ;  /* 0xffffff58005c7947 */ /* 0x000fea000383ffff */
.L_x_286:
[----:B------:R-:W-:Y:S01]  /*c010*/  BSSY B1, `(.L_x_307) ;  /* 0x0000006000017945 */ /* 0x000fe20003800000 */
[----:B------:R-:W-:-:S07]  /*c020*/  IMAD.MOV.U32 R4, RZ, RZ, -0x1 ;  /* 0xffffffffff047424 */ /* 0x000fce00078e00ff */
[----:B------:R-:W-:Y:S05]  /*c030*/  WARPSYNC.COLLECTIVE R4, `(.L_x_308) ;  /* 0x00000000040c7348 */ /* 0x000fea0003c00000 */
[----:B------:R-:W-:Y:S02]  /*c040*/  ELECT P0, UR62, PT ;  /* 0x00000000003e782f */ /* 0x000fe40003800000 */
[----:B------:R-:W-:Y:S01]  /*c050*/  MOV R4, UR62 ;  /* 0x0000003e00047c02 */ /* 0x000fe20008000f00 */
[----:B------:R-:W-:Y:S10]  /*c060*/  ENDCOLLECTIVE ;  /* 0x000000000000791b */ /* 0x000ff40003800000 */
.L_x_308:
[----:B------:R-:W-:Y:S05]  /*c070*/  BSYNC B1 ;  /* 0x0000000000017941 */ /* 0x000fea0003800000 */
.L_x_307:
[----:B------:R-:W-:Y:S05]  /*c080*/  BRA `(.L_x_309) ;  /* 0xffffffec00cc7947 */ /* 0x000fea000383ffff */
.L_x_289:
[----:B-1----:R1:W2:Y:S02]  /*c090*/  SYNCS.PHASECHK.TRANS64.TRYWAIT P0, [R15+URZ+0x30], R6 ;  /* 0x000030060f0075a7 */ /* 0x0022a4000800017f */
[----:B--2---:R-:W-:Y:S05]  /*c0a0*/  @!P0 NANOSLEEP.SYNCS 0x989680 ;  /* 0x009896800000895d */ /* 0x004fea0003900000 */
[----:B------:R-:W2:Y:S02]  /*c0b0*/  @!P0 SYNCS.PHASECHK.TRANS64 P0, [R15+URZ+0x30], R6 ;  /* 0x000030060f0085a7 */ /* 0x000ea4000800007f */
[----:B--2---:R-:W-:Y:S05]  /*c0c0*/  @!P0 BRA `(.L_x_289) ;  /* 0xfffffffc00f08947 */ /* 0x004fea000383ffff */
[----:B------:R-:W-:Y:S05]  /*c0d0*/  BRA `(.L_x_310) ;  /* 0xfffffff000087947 */ /* 0x000fea000383ffff */
.L_x_297:
[----:B------:R-:W-:Y:S01]  /*c0e0*/  BSSY B0, `(.L_x_311) ;  /* 0x0000006000007945 */ /* 0x000fe20003800000 */
[----:B------:R-:W-:-:S07]  /*c0f0*/  IMAD.MOV.U32 R4, RZ, RZ, -0x1 ;  /* 0xffffffffff047424 */ /* 0x000fce00078e00ff */
[----:B------:R-:W-:Y:S05]  /*c100*/  WARPSYNC.COLLECTIVE R4, `(.L_x_312) ;  /* 0x00000000040c7348 */ /* 0x000fea0003c00000 */
[----:B------:R-:W-:Y:S02]  /*c110*/  ELECT P0, UR62, PT ;  /* 0x00000000003e782f */ /* 0x000fe40003800000 */
[----:B------:R-:W-:Y:S01]  /*c120*/  MOV R4, UR62 ;  /* 0x0000003e00047c02 */ /* 0x000fe20008000f00 */
[----:B------:R-:W-:Y:S10]  /*c130*/  ENDCOLLECTIVE ;  /* 0x000000000000791b */ /* 0x000ff40003800000 */
.L_x_312:
[----:B------:R-:W-:Y:S05]  /*c140*/  BSYNC B0 ;  /* 0x0000000000007941 */ /* 0x000fea0003800000 */
.L_x_311:
[----:B------:R-:W-:Y:S05]  /*c150*/  BRA `(.L_x_313) ;  /* 0xfffffff800947947 */ /* 0x000fea000383ffff */
.L_x_301:
[----:B0-----:R0:W1:Y:S02]  /*c160*/  SYNCS.PHASECHK.TRANS64.TRYWAIT P0, [R5+URZ], R2 ;  /* 0x00000002050075a7 */ /* 0x001064000800017f */
[----:B-1----:R-:W-:Y:S05]  /*c170*/  @!P0 NANOSLEEP.SYNCS 0x989680 ;  /* 0x009896800000895d */ /* 0x002fea0003900000 */
[----:B------:R-:W1:Y:S02]  /*c180*/  @!P0 SYNCS.PHASECHK.TRANS64 P0, [R5+URZ], R2 ;  /* 0x00000002050085a7 */ /* 0x000e64000800007f */
[----:B-1----:R-:W-:Y:S05]  /*c190*/  @!P0 BRA `(.L_x_301) ;  /* 0xfffffffc00f08947 */ /* 0x002fea000383ffff */
[----:B------:R-:W-:Y:S05]  /*c1a0*/  BRA `(.L_x_314) ;  /* 0xfffffff800d87947 */ /* 0x000fea000383ffff */
.L_x_302:
[----:B0-----:R0:W1:Y:S02]  /*c1b0*/  SYNCS.PHASECHK.TRANS64.TRYWAIT P0, [R7+URZ], R4 ;  /* 0x00000004070075a7 */ /* 0x001064000800017f */
[----:B-1----:R-:W-:Y:S05]  /*c1c0*/  @!P0 NANOSLEEP.SYNCS 0x989680 ;  /* 0x009896800000895d */ /* 0x002fea0003900000 */
[----:B------:R-:W1:Y:S02]  /*c1d0*/  @!P0 SYNCS.PHASECHK.TRANS64 P0, [R7+URZ], R4 ;  /* 0x00000004070085a7 */ /* 0x000e64000800007f */
[----:B-1----:R-:W-:Y:S05]  /*c1e0*/  @!P0 BRA `(.L_x_302) ;  /* 0xfffffffc00f08947 */ /* 0x002fea000383ffff */
[----:B------:R-:W-:Y:S05]  /*c1f0*/  BRA `(.L_x_315) ;  /* 0xfffffff800e87947 */ /* 0x000fea000383ffff */
.L_x_303:
[----:B0-----:R0:W1:Y:S02]  /*c200*/  SYNCS.PHASECHK.TRANS64.TRYWAIT P0, [R6+URZ], R5 ;  /* 0x00000005060075a7 */ /* 0x001064000800017f */
[----:B-1----:R-:W-:Y:S05]  /*c210*/  @!P0 NANOSLEEP.SYNCS 0x989680 ;  /* 0x009896800000895d */ /* 0x002fea0003900000 */
[----:B------:R-:W1:Y:S02]  /*c220*/  @!P0 SYNCS.PHASECHK.TRANS64 P0, [R6+URZ], R5 ;  /* 0x00000005060085a7 */ /* 0x000e64000800007f */
[----:B-1----:R-:W-:Y:S05]  /*c230*/  @!P0 BRA `(.L_x_303) ;  /* 0xfffffffc00f08947 */ /* 0x002fea000383ffff */
[----:B------:R-:W-:Y:S05]  /*c240*/  BRA `(.L_x_316) ;  /* 0xfffffff800f87947 */ /* 0x000fea000383ffff */
.L_x_304:
[----:B0-----:R0:W1:Y:S02]  /*c250*/  SYNCS.PHASECHK.TRANS64.TRYWAIT P0, [R9+URZ], R4 ;  /* 0x00000004090075a7 */ /* 0x001064000800017f */
[----:B-1----:R-:W-:Y:S05]  /*c260*/  @!P0 NANOSLEEP.SYNCS 0x989680 ;  /* 0x009896800000895d */ /* 0x002fea0003900000 */
[----:B------:R-:W1:Y:S02]  /*c270*/  @!P0 SYNCS.PHASECHK.TRANS64 P0, [R9+URZ], R4 ;  /* 0x00000004090085a7 */ /* 0x000e64000800007f */
[----:B-1----:R-:W-:Y:S05]  /*c280*/  @!P0 BRA `(.L_x_304) ;  /* 0xfffffffc00f08947 */ /* 0x002fea000383ffff */
[----:B------:R-:W-:Y:S05]  /*c290*/  BRA `(.L_x_317) ;  /* 0xfffffffc00087947 */ /* 0x000fea000383ffff */
.L_x_305:
[----:B0-----:R0:W1:Y:S02]  /*c2a0*/  SYNCS.PHASECHK.TRANS64.TRYWAIT P0, [R6+URZ], R5 ;  /* 0x00000005060075a7 */ /* 0x001064000800017f */
[----:B-1----:R-:W-:Y:S05]  /*c2b0*/  @!P0 NANOSLEEP.SYNCS 0x989680 ;  /* 0x009896800000895d */ /* 0x002fea0003900000 */
[----:B------:R-:W1:Y:S02]  /*c2c0*/  @!P0 SYNCS.PHASECHK.TRANS64 P0, [R6+URZ], R5 ;  /* 0x00000005060085a7 */ /* 0x000e64000800007f */
[----:B-1----:R-:W-:Y:S05]  /*c2d0*/  @!P0 BRA `(.L_x_305) ;  /* 0xfffffffc00f08947 */ /* 0x002fea000383ffff */
[----:B------:R-:W-:Y:S05]  /*c2e0*/  BRA `(.L_x_318) ;  /* 0xfffffffc00107947 */ /* 0x000fea000383ffff */
.L_x_319:
[----:B------:R-:W-:-:S00]  /*c2f0*/  BRA `(.L_x_319) ;  /* 0xfffffffc00fc7947 */ /* 0x000fc0000383ffff */
[----:B------:R-:W-:-:S00]  /*c300*/  NOP ;  /* 0x0000000000007918 */ /* 0x000fc00000000000 */
[----:B------:R-:W-:-:S00]  /*c310*/  NOP ;  /* 0x0000000000007918 */ /* 0x000fc00000000000 */
[----:B------:R-:W-:-:S00]  /*c320*/  NOP ;  /* 0x0000000000007918 */ /* 0x000fc00000000000 */
[----:B------:R-:W-:-:S00]  /*c330*/  NOP ;  /* 0x0000000000007918 */ /* 0x000fc00000000000 */
[----:B------:R-:W-:-:S00]  /*c340*/  NOP ;  /* 0x0000000000007918 */ /* 0x000fc00000000000 */
[----:B------:R-:W-:-:S00]  /*c350*/  NOP ;  /* 0x0000000000007918 */ /* 0x000fc00000000000 */
[----:B------:R-:W-:-:S00]  /*c360*/  NOP ;  /* 0x0000000000007918 */ /* 0x000fc00000000000 */
[----:B------:R-:W-:-:S00]  /*c370*/  NOP ;  /* 0x0000000000007918 */ /* 0x000fc00000000000 */
.L_x_320:


//--------------------- .nv.shared._ZN7cutlass13device_kernelINS_4gemm6kernel13GemmUniversalIN4cute5tupleIJiiiiEEENS1_10collective13CollectiveMmaINS1_40MainloopSm90TmaGmmaWarpSpecializedSparseILi6ENS5_IJNS4_1CILi2EEENSA_ILi1EEESC_EEENS1_35KernelTmaWarpSpecializedCooperativeEEENS5_IJNSA_ILi256EEENSA_ILi128EEENSA_ILi64EEEEEENS_6half_tENS5_IJNS4_6LayoutINS5_IJiNS5_IJSB_iEEEiEEENS5_IJlNS5_IJSC_SB_EEElEEEEENSL_INS5_IJNS5_IJNS5_IJNSA_ILi8EEESB_NSA_ILi4EEEEEEiEEENS5_IJNS5_IJNSA_ILi16EEESB_SB_EEEiEEEiEEENS5_IJNS5_IJNS5_IJSI_SV_NSA_ILi1024EEEEEENSA_ILi4096EEEEEENS5_IJNS5_IJSC_NSA_ILi512EEENSA_ILi32EEEEEElEEElEEEEEEEESK_NS5_IJlSC_lEEENS4_8TiledMMAINS4_8MMA_AtomIJNS4_4SM904GMMA6SPARSE27GMMA_64x128x32_F32F16F16_SSILNS1E_5MajorE0ELS1H_0ELNS1E_7ScaleInE1ELS1I_1ELNS1E_9SparseSelE0EEEEEENSL_ISD_NS5_IJSC_NSA_ILi0EEES1M_EEEEENS5_IJNS4_10UnderscoreES1P_S1P_EEEEENS4_13SM90_TMA_LOADENS4_14ComposedLayoutINS4_7SwizzleILi2ELi4ELi3EEENS4_25smem_sparse_ptr_flag_bitsILi2ELi16EEENSL_INS5_IJNS5_IJSC_SR_EEENS5_IJSB_S14_EEEEEENS5_IJNS5_IJS1M_SI_EEESO_EEEEEEEvNS4_8identityENS4_23SM90_TMA_LOAD_MULTICASTENS1T_INS1U_ILi3ELi4ELi3EEENS4_18smem_ptr_flag_bitsILi16EEENSL_INS5_IJSR_SI_EEENS5_IJSI_SC_EEEEEEEvS25_EENS_8epilogue10collective6detail29Sm90TmaWarpSpecializedAdapterINS2G_15DefaultEpilogueIfNS5_IJSC_llEEES2K_NS2F_6thread17LinearCombinationIfLi1EffLNS2L_9ScaleType4KindE0ELNS_15FloatRoundStyleE2EfEENS1_15EpilogueDefaultEEEEEvvEEEEvNT_6ParamsE --------------------------
	.section	.nv.shared._ZN7cutlass13device_kernelINS_4gemm6kernel13GemmUniversalIN4cute5tupleIJiiiiEEENS1_10collective13CollectiveMmaINS1_40MainloopSm90TmaGmmaWarpSpecializedSparseILi6ENS5_IJNS4_1CILi2EEENSA_ILi1EEESC_EEENS1_35KernelTmaWarpSpecializedCooperativeEEENS5_IJNSA_ILi256EEENSA_ILi128EEENSA_ILi64EEEEEENS_6half_tENS5_IJNS4_6LayoutINS5_IJiNS5_IJSB_iEEEiEEENS5_IJlNS5_IJSC_SB_EEElEEEEENSL_INS5_IJNS5_IJNS5_IJNSA_ILi8EEESB_NSA_ILi4EEEEEEiEEENS5_IJNS5_IJNSA_ILi16EEESB_SB_EEEiEEEiEEENS5_IJNS5_IJNS5_IJSI_SV_NSA_ILi1024EEEEEENSA_ILi4096EEEEEENS5_IJNS5_IJSC_NSA_ILi512EEENSA_ILi32EEEEEElEEElEEEEEEEESK_NS5_IJlSC_lEEENS4_8TiledMMAINS4_8MMA_AtomIJNS4_4SM904GMMA6SPARSE27GMMA_64x128x32_F32F16F16_SSILNS1E_5MajorE0ELS1H_0ELNS1E_7ScaleInE1ELS1I_1ELNS1E_9SparseSelE0EEEEEENSL_ISD_NS5_IJSC_NSA_ILi0EEES1M_EEEEENS5_IJNS4_10UnderscoreES1P_S1P_EEEEENS4_13SM90_TMA_LOADENS4_14ComposedLayoutINS4_7SwizzleILi2ELi4ELi3EEENS4_25smem_sparse_ptr_flag_bitsILi2ELi16EEENSL_INS5_IJNS5_IJSC_SR_EEENS5_IJSB_S14_EEEEEENS5_IJNS5_IJS1M_SI_EEESO_EEEEEEEvNS4_8identityENS4_23SM90_TMA_LOAD_MULTICASTENS1T_INS1U_ILi3ELi4ELi3EEENS4_18smem_ptr_flag_bitsILi16EEENSL_INS5_IJSR_SI_EEENS5_IJSI_SC_EEEEEEEvS25_EENS_8epilogue10collective6detail29Sm90TmaWarpSpecializedAdapterINS2G_15DefaultEpilogueIfNS5_IJSC_llEEES2K_NS2F_6thread17LinearCombinationIfLi1EffLNS2L_9ScaleType4KindE0ELNS_15FloatRoundStyleE2EfEENS1_15EpilogueDefaultEEEEEvvEEEEvNT_6ParamsE,"aw",@nobits
	.sectionflags	@""
	.align	16
	.zero		1024


//--------------------- .nv.shared.reserved.0     --------------------------
	.section	.nv.shared.reserved.0,"aw",@nobits
	.weak		__nv_reservedSMEM_offset_0_alias
	.size		__nv_reservedSMEM_offset_0_alias, 0, 0
	.other		__nv_reservedSMEM_offset_0_alias,@"STO_CUDA_RESERVED_SHARED STV_DEFAULT"
__nv_reservedSMEM_offset_0_alias:
	.zero		0


//--------------------- .nv.global                --------------------------
	.section	.nv.global,"aw",@nobits
.nv.global:
	.type		_ZN39_INTERNAL_69858254_4_k_cu_aa8620eb_26204cute1_E,@object
	.size		_ZN39_INTERNAL_69858254_4_k_cu_aa8620eb_26204cute1_E,(_ZN39_INTERNAL_69858254_4_k_cu_aa8620eb_26204cuda3std3__45__cpo6cbeginE - _ZN39_INTERNAL_69858254_4_k_cu_aa8620eb_26204cute1_E)
_ZN39_INTERNAL_69858254_4_k_cu_aa8620eb_26204cute1_E:
	.zero		1
	.type		_ZN39_INTERNAL_69858254_4_k_cu_aa8620eb_26204cuda3std3__45__cpo6cbeginE,@object
	.size		_ZN39_INTERNAL_69858254_4_k_cu_aa8620eb_26204cuda3std3__45__cpo6cbeginE,(_ZN39_INTERNAL_69858254_4_k_cu_aa8620eb_26204cuda3std3__48in_placeE - _ZN39_INTERNAL_69858254_4_k_cu_aa8620eb_26204cuda3std3__45__cpo6cbeginE)
_ZN39_INTERNAL_69858254_4_k_cu_aa8620eb_26204cuda3std3__45__cpo6cbeginE:
	.zero		1
	.type		_ZN39_INTERNAL_69858254_4_k_cu_aa8620eb_26204cuda3std3__48in_placeE,@object
	.size		_ZN39_INTERNAL_69858254_4_k_cu_aa8620eb_26204cuda3std3__48in_placeE,(_ZN39_INTERNAL_69858254_4_k_cu_aa8620eb_26204cuda3std6ranges3__45__cpo9iter_moveE - _ZN39_INTERNAL_69858254_4_k_cu_aa8620eb_26204cuda3std3__48in_placeE)
_ZN39_INTERNAL_69858254_4_k_cu_aa8620eb_26204cuda3std3__48in_placeE:
	.zero		1
	.type		_ZN39_INTERNAL_69858254_4_k_cu_aa8620eb_26204cuda3std6ranges3__45__cpo9iter_moveE,@object
	.size		_ZN39_INTERNAL_69858254_4_k_cu_aa8620eb_26204cuda3std6ranges3__45__cpo9iter_moveE,(_ZN39_INTERNAL_69858254_4_k_cu_aa8620eb_26204cuda3std3__45__cpo5beginE - _ZN39_INTERNAL_69858254_4_k_cu_aa8620eb_26204cuda3std6ranges3__45__cpo9iter_moveE)
_ZN39_INTERNAL_69858254_4_k_cu_aa8620eb_26204cuda3std6ranges3__45__cpo9iter_moveE:
	.zero		1
	.type		_ZN39_INTERNAL_69858254_4_k_cu_aa8620eb_26204cuda3std3__45__cpo5beginE,@object
	.size		_ZN39_INTERNAL_69858254_4_k_cu_aa8620eb_26204cuda3std3__45__cpo5beginE,(_ZN39_INTERNAL_69858254_4_k_cu_aa8620eb_26204cuda3std3__441_GLOBAL__N__69858254_4_k_cu_aa8620eb_26206ignoreE - _ZN39_INTERNAL_69858254_4_k_cu_aa8620eb_26204cuda3std3__45__cpo5beginE)
_ZN39_INTERNAL_69858254_4_k_cu_aa8620eb_26204cuda3std3__45__cpo5beginE:
	.zero		1
	.type		_ZN39_INTERNAL_69858254_4_k_cu_aa8620eb_26204cuda3std3__441_GLOBAL__N__69858254_4_k_cu_aa8620eb_26206ignoreE,@object
	.size		_ZN39_INTERNAL_69858254_4_k_cu_aa8620eb_26204cuda3std3__441_GLOBAL__N__69858254_4_k_cu_aa8620eb_26206ignoreE,(_ZN39_INTERNAL_69858254_4_k_cu_aa8620eb_26204cute7productE - _ZN39_INTERNAL_69858254_4_k_cu_aa8620eb_26204cuda3std3__441_GLOBAL__N__69858254_4_k_cu_aa8620eb_26206ignoreE)
_ZN39_INTERNAL_69858254_4_k_cu_aa8620eb_26204cuda3std3__441_GLOBAL__N__69858254_4_k_cu_aa8620eb_26206ignoreE:
	.zero		1
	.type		_ZN39_INTERNAL_69858254_4_k_cu_aa8620eb_26204cute7productE,@object
	.size		_ZN39_INTERNAL_69858254_4_k_cu_aa8620eb_26204cute7productE,(_ZN39_INTERNAL_69858254_4_k_cu_aa8620eb_26204cuda3std3__45__cpo3endE - _ZN39_INTERNAL_69858254_4_k_cu_aa8620eb_26204cute7productE)
_ZN39_INTERNAL_69858254_4_k_cu_aa8620eb_26204cute7productE:
	.zero		1
	.type		_ZN39_INTERNAL_69858254_4_k_cu_aa8620eb_26204cuda3std3__45__cpo3endE,@object
	.size		_ZN39_INTERNAL_69858254_4_k_cu_aa8620eb_26204cuda3std3__45__cpo3endE,(_ZN39_INTERNAL_69858254_4_k_cu_aa8620eb_26204cuda3std3__419piecewise_constructE - _ZN39_INTERNAL_69858254_4_k_cu_aa8620eb_26204cuda3std3__45__cpo3endE)
_ZN39_INTERNAL_69858254_4_k_cu_aa8620eb_26204cuda3std3__45__cpo3endE:
	.zero		1
	.type		_ZN39_INTERNAL_69858254_4_k_cu_aa8620eb_26204cuda3std3__419piecewise_constructE,@object
	.size		_ZN39_INTERNAL_69858254_4_k_cu_aa8620eb_26204cuda3std3__419piecewise_constructE,(_ZN39_INTERNAL_69858254_4_k_cu_aa8620eb_26204cuda3std3__45__cpo4cendE - _ZN39_INTERNAL_69858254_4_k_cu_aa8620eb_26204cuda3std3__419piecewise_constructE)
_ZN39_INTERNAL_69858254_4_k_cu_aa8620eb_26204cuda3std3__419piecewise_constructE:
	.zero		1
	.type		_ZN39_INTERNAL_69858254_4_k_cu_aa8620eb_26204cuda3std3__45__cpo4cendE,@object
	.size		_ZN39_INTERNAL_69858254_4_k_cu_aa8620eb_26204cuda3std3__45__cpo4cendE,(_ZN39_INTERNAL_69858254_4_k_cu_aa8620eb_26204cuda3std6ranges3__45__cpo4swapE - _ZN39_INTERNAL_69858254_4_k_cu_aa8620eb_26204cuda3std3__45__cpo4cendE)
_ZN39_INTERNAL_69858254_4_k_cu_aa8620eb_26204cuda3std3__45__cpo4cendE:
	.zero		1
	.type		_ZN39_INTERNAL_69858254_4_k_cu_aa8620eb_26204cuda3std6ranges3__45__cpo4swapE,@object
	.size		_ZN39_INTERNAL_69858254_4_k_cu_aa8620eb_26204cuda3std6ranges3__45__cpo4swapE,(.L_7 - _ZN39_INTERNAL_69858254_4_k_cu_aa8620eb_26204cuda3std6ranges3__45__cpo4swapE)
_ZN39_INTERNAL_69858254_4_k_cu_aa8620eb_26204cuda3std6ranges3__45__cpo4swapE:
	.zero		1
.L_7:


//--------------------- .nv.constant0._ZN7cutlass13device_kernelINS_4gemm6kernel13GemmUniversalIN4cute5tupleIJiiiiEEENS1_10collective13CollectiveMmaINS1_40MainloopSm90TmaGmmaWarpSpecializedSparseILi6ENS5_IJNS4_1CILi2EEENSA_ILi1EEESC_EEENS1_35KernelTmaWarpSpecializedCooperativeEEENS5_IJNSA_ILi256EEENSA_ILi128EEENSA_ILi64EEEEEENS_6half_tENS5_IJNS4_6LayoutINS5_IJiNS5_IJSB_iEEEiEEENS5_IJlNS5_IJSC_SB_EEElEEEEENSL_INS5_IJNS5_IJNS5_IJNSA_ILi8EEESB_NSA_ILi4EEEEEEiEEENS5_IJNS5_IJNSA_ILi16EEESB_SB_EEEiEEEiEEENS5_IJNS5_IJNS5_IJSI_SV_NSA_ILi1024EEEEEENSA_ILi4096EEEEEENS5_IJNS5_IJSC_NSA_ILi512EEENSA_ILi32EEEEEElEEElEEEEEEEESK_NS5_IJlSC_lEEENS4_8TiledMMAINS4_8MMA_AtomIJNS4_4SM904GMMA6SPARSE27GMMA_64x128x32_F32F16F16_SSILNS1E_5MajorE0ELS1H_0ELNS1E_7ScaleInE1ELS1I_1ELNS1E_9SparseSelE0EEEEEENSL_ISD_NS5_IJSC_NSA_ILi0EEES1M_EEEEENS5_IJNS4_10UnderscoreES1P_S1P_EEEEENS4_13SM90_TMA_LOADENS4_14ComposedLayoutINS4_7SwizzleILi2ELi4ELi3EEENS4_25smem_sparse_ptr_flag_bitsILi2ELi16EEENSL_INS5_IJNS5_IJSC_SR_EEENS5_IJSB_S14_EEEEEENS5_IJNS5_IJS1M_SI_EEESO_EEEEEEEvNS4_8identityENS4_23SM90_TMA_LOAD_MULTICASTENS1T_INS1U_ILi3ELi4ELi3EEENS4_18smem_ptr_flag_bitsILi16EEENSL_INS5_IJSR_SI_EEENS5_IJSI_SC_EEEEEEEvS25_EENS_8epilogue10collective6detail29Sm90TmaWarpSpecializedAdapterINS2G_15DefaultEpilogueIfNS5_IJSC_llEEES2K_NS2F_6thread17LinearCombinationIfLi1EffLNS2L_9ScaleType4KindE0ELNS_15FloatRoundStyleE2EfEENS1_15EpilogueDefaultEEEEEvvEEEEvNT_6ParamsE --------------------------
	.section	.nv.constant0._ZN7cutlass13device_kernelINS_4gemm6kernel13GemmUniversalIN4cute5tupleIJiiiiEEENS1_10collective13CollectiveMmaINS1_40MainloopSm90TmaGmmaWarpSpecializedSparseILi6ENS5_IJNS4_1CILi2EEENSA_ILi1EEESC_EEENS1_35KernelTmaWarpSpecializedCooperativeEEENS5_IJNSA_ILi256EEENSA_ILi128EEENSA_ILi64EEEEEENS_6half_tENS5_IJNS4_6LayoutINS5_IJiNS5_IJSB_iEEEiEEENS5_IJlNS5_IJSC_SB_EEElEEEEENSL_INS5_IJNS5_IJNS5_IJNSA_ILi8EEESB_NSA_ILi4EEEEEEiEEENS5_IJNS5_IJNSA_ILi16EEESB_SB_EEEiEEEiEEENS5_IJNS5_IJNS5_IJSI_SV_NSA_ILi1024EEEEEENSA_ILi4096EEEEEENS5_IJNS5_IJSC_NSA_ILi512EEENSA_ILi32EEEEEElEEElEEEEEEEESK_NS5_IJlSC_lEEENS4_8TiledMMAINS4_8MMA_AtomIJNS4_4SM904GMMA6SPARSE27GMMA_64x128x32_F32F16F16_SSILNS1E_5MajorE0ELS1H_0ELNS1E_7ScaleInE1ELS1I_1ELNS1E_9SparseSelE0EEEEEENSL_ISD_NS5_IJSC_NSA_ILi0EEES1M_EEEEENS5_IJNS4_10UnderscoreES1P_S1P_EEEEENS4_13SM90_TMA_LOADENS4_14ComposedLayoutINS4_7SwizzleILi2ELi4ELi3EEENS4_25smem_sparse_ptr_flag_bitsILi2ELi16EEENSL_INS5_IJNS5_IJSC_SR_EEENS5_IJSB_S14_EEEEEENS5_IJNS5_IJS1M_SI_EEESO_EEEEEEEvNS4_8identityENS4_23SM90_TMA_LOAD_MULTICASTENS1T_INS1U_ILi3ELi4ELi3EEENS4_18smem_ptr_flag_bitsILi16EEENSL_INS5_IJSR_SI_EEENS5_IJSI_SC_EEEEEEEvS25_EENS_8epilogue10collective6detail29Sm90TmaWarpSpecializedAdapterINS2G_15DefaultEpilogueIfNS5_IJSC_llEEES2K_NS2F_6thread17LinearCombinationIfLi1EffLNS2L_9ScaleType4KindE0ELNS_15FloatRoundStyleE2EfEENS1_15EpilogueDefaultEEEEEvvEEEEvNT_6ParamsE,"a",@progbits
	.sectionflags	@""
	.align	4
.nv.constant0._ZN7cutlass13device_kernelINS_4gemm6kernel13GemmUniversalIN4cute5tupleIJiiiiEEENS1_10collective13CollectiveMmaINS1_40MainloopSm90TmaGmmaWarpSpecializedSparseILi6ENS5_IJNS4_1CILi2EEENSA_ILi1EEESC_EEENS1_35KernelTmaWarpSpecializedCooperativeEEENS5_IJNSA_ILi256EEENSA_ILi128EEENSA_ILi64EEEEEENS_6half_tENS5_IJNS4_6LayoutINS5_IJiNS5_IJSB_iEEEiEEENS5_IJlNS5_IJSC_SB_EEElEEEEENSL_INS5_IJNS5_IJNS5_IJNSA_ILi8EEESB_NSA_ILi4EEEEEEiEEENS5_IJNS5_IJNSA_ILi16EEESB_SB_EEEiEEEiEEENS5_IJNS5_IJNS5_IJSI_SV_NSA_ILi1024EEEEEENSA_ILi4096EEEEEENS5_IJNS5_IJSC_NSA_ILi512EEENSA_ILi32EEEEEElEEElEEEEEEEESK_NS5_IJlSC_lEEENS4_8TiledMMAINS4_8MMA_AtomIJNS4_4SM904GMMA6SPARSE27GMMA_64x128x32_F32F16F16_SSILNS1E_5MajorE0ELS1H_0ELNS1E_7ScaleInE1ELS1I_1ELNS1E_9SparseSelE0EEEEEENSL_ISD_NS5_IJSC_NSA_ILi0EEES1M_EEEEENS5_IJNS4_10UnderscoreES1P_S1P_EEEEENS4_13SM90_TMA_LOADENS4_14ComposedLayoutINS4_7SwizzleILi2ELi4ELi3EEENS4_25smem_sparse_ptr_flag_bitsILi2ELi16EEENSL_INS5_IJNS5_IJSC_SR_EEENS5_IJSB_S14_EEEEEENS5_IJNS5_IJS1M_SI_EEESO_EEEEEEEvNS4_8identityENS4_23SM90_TMA_LOAD_MULTICASTENS1T_INS1U_ILi3ELi4ELi3EEENS4_18smem_ptr_flag_bitsILi16EEENSL_INS5_IJSR_SI_EEENS5_IJSI_SC_EEEEEEEvS25_EENS_8epilogue10collective6detail29Sm90TmaWarpSpecializedAdapterINS2G_15DefaultEpilogueIfNS5_IJSC_llEEES2K_NS2F_6thread17LinearCombinationIfLi1EffLNS2L_9ScaleType4KindE0ELNS_15FloatRoundStyleE2EfEENS1_15EpilogueDefaultEEEEEvvEEEEvNT_6ParamsE:
	.zero		1920


//--------------------- SYMBOLS --------------------------

	.type		.nv.reservedSmem.offset0,@object
	.size		.nv.reservedSmem.offset0,0x4
